// auto-generated by cutlass_sweep.gemm — config: {"arch": "sm_90", "cluster_m": 1, "cluster_n": 1, "dtype": "e5m2", "stages": 5, "tile_k": 128, "tile_m": 256, "tile_n": 64}
#include "cutlass/cutlass.h"
#include "cutlass/gemm/collective/collective_builder.hpp"
#include "cutlass/gemm/device/gemm_universal_adapter.h"
#include "cutlass/gemm/kernel/gemm_universal.hpp"
#include "cutlass/epilogue/collective/collective_builder.hpp"

using ElemA = cutlass::float_e5m2_t;
using ElemB = cutlass::float_e5m2_t;
using ElemCD = cutlass::float_e5m2_t;
using Acc  = float;
using TileShape    = cute::Shape<cute::_256, cute::_64, cute::_128>;
using ClusterShape = cute::Shape<cute::_1, cute::_1, cute::_1>;

using CollectiveEpilogue = typename cutlass::epilogue::collective::CollectiveBuilder<
    cutlass::arch::Sm90, cutlass::arch::OpClassTensorOp,
    TileShape, ClusterShape,
    cutlass::epilogue::collective::EpilogueTileAuto,
    Acc, Acc,
    ElemCD, cutlass::layout::RowMajor, 128 / cutlass::sizeof_bits<ElemCD>::value,
    ElemCD, cutlass::layout::RowMajor, 128 / cutlass::sizeof_bits<ElemCD>::value,
    cutlass::epilogue::collective::EpilogueScheduleAuto
  >::CollectiveOp;

using CollectiveMainloop = typename cutlass::gemm::collective::CollectiveBuilder<
    cutlass::arch::Sm90, cutlass::arch::OpClassTensorOp,
    ElemA, cutlass::layout::RowMajor, 128 / cutlass::sizeof_bits<ElemA>::value,
    ElemB, cutlass::layout::ColumnMajor, 128 / cutlass::sizeof_bits<ElemB>::value,
    Acc,
    TileShape, ClusterShape,
    cutlass::gemm::collective::StageCount<5>,
    cutlass::gemm::collective::KernelScheduleAuto
  >::CollectiveOp;

using GemmKernel = cutlass::gemm::kernel::GemmUniversal<
    cute::Shape<int,int,int,int>,
    CollectiveMainloop,
    CollectiveEpilogue
>;
using Gemm = cutlass::gemm::device::GemmUniversalAdapter<GemmKernel>;

// Force the device kernel symbol into the cubin without needing a host main.
auto* _anchor = &cutlass::device_kernel<GemmKernel>;


// ===== COMPILED SASS (sm_90a) =====

	.target	sm_90a

	.elftype	@"ET_EXEC"


//--------------------- .note.nv.tkinfo           --------------------------
	.section	.note.nv.tkinfo,"",@"SHT_NOTE"
	.sectionflags	@"SHF_NOTE_NV_TKINFO"
	.tkinfo
        /*0018*/ 	.word	0x00000002
        /*0030*/ 	.string	""
        /*0030*/ 	.string	"ptxas"
        /*0030*/ 	.string	"Cuda compilation tools, release 13.0, V13.0.88"
        /*0030*/ 	.string	"Build cuda_13.0.r13.0/compiler.36424714_0"
        /*0030*/ 	.string	"-arch sm_90a -m 64 "



//--------------------- .note.nv.cuinfo           --------------------------
	.section	.note.nv.cuinfo,"",@"SHT_NOTE"
	.sectionflags	@"SHF_NOTE_NV_CUINFO"
        /*0018*/ 	.short	0x0002
        /*001a*/ 	.short	0x005a
        /*001c*/ 	.short	0x0082
	.zero		2


//--------------------- .nv.info                  --------------------------
	.section	.nv.info,"",@"SHT_CUDA_INFO"
	.align	4


	//----- nvinfo : EIATTR_REGCOUNT
	.align		4
        /*0000*/ 	.byte	0x04, 0x2f
        /*0002*/ 	.short	(.L_12 - .L_11)
	.align		4
.L_11:
        /*0004*/ 	.word	index@(_ZN7cutlass13device_kernelINS_4gemm6kernel13GemmUniversalIN4cute5tupleIJiiiiEEENS1_10collective13CollectiveMmaINS1_37MainloopSm90TmaGmmaWarpSpecializedFP8ILi5ENS5_IJNS4_1CILi1EEESB_SB_EEENS1_35KernelTmaWarpSpecializedCooperativeEEENS5_IJNSA_ILi256EEENSA_ILi64EEENSA_ILi128EEEEEENS_12float_e5m2_tENS5_IJlSB_lEEESJ_SK_NS4_8TiledMMAINS4_8MMA_AtomIJNS4_4SM904GMMA30MMA_64x64x32_F32E5M2E5M2_SS_TNILNSO_7ScaleInE1ELSQ_1EEEEEENS4_6LayoutINS5_IJNSA_ILi2EEESB_SB_EEENS5_IJSB_NSA_ILi0EEESW_EEEEENS5_IJNS4_10UnderscoreESZ_SZ_EEEEENS4_13SM90_TMA_LOADENS4_14ComposedLayoutINS4_7SwizzleILi3ELi4ELi3EEENS4_18smem_ptr_flag_bitsILi8EEENST_INS5_IJNSA_ILi8EEESH_EEENS5_IJSH_SB_EEEEEEEvNS4_8identityES12_S1C_vS1D_EENS_8epilogue10collective6detail29Sm90TmaWarpSpecializedAdapterINS1G_15DefaultEpilogueISJ_SK_SK_NS1F_6thread17LinearCombinationISJ_Li1EffLNS1K_9ScaleType4KindE0ELNS_15FloatRoundStyleE2ESJ_EENS1_15EpilogueDefaultEEEEEvvEEEEvNT_6ParamsE)
        /*0008*/ 	.word	0x000000a8


	//----- nvinfo : EIATTR_FRAME_SIZE
	.align		4
.L_12:
        /*000c*/ 	.byte	0x04, 0x11
        /*000e*/ 	.short	(.L_14 - .L_13)
	.align		4
.L_13:
        /*0010*/ 	.word	index@(_ZN7cutlass13device_kernelINS_4gemm6kernel13GemmUniversalIN4cute5tupleIJiiiiEEENS1_10collective13CollectiveMmaINS1_37MainloopSm90TmaGmmaWarpSpecializedFP8ILi5ENS5_IJNS4_1CILi1EEESB_SB_EEENS1_35KernelTmaWarpSpecializedCooperativeEEENS5_IJNSA_ILi256EEENSA_ILi64EEENSA_ILi128EEEEEENS_12float_e5m2_tENS5_IJlSB_lEEESJ_SK_NS4_8TiledMMAINS4_8MMA_AtomIJNS4_4SM904GMMA30MMA_64x64x32_F32E5M2E5M2_SS_TNILNSO_7ScaleInE1ELSQ_1EEEEEENS4_6LayoutINS5_IJNSA_ILi2EEESB_SB_EEENS5_IJSB_NSA_ILi0EEESW_EEEEENS5_IJNS4_10UnderscoreESZ_SZ_EEEEENS4_13SM90_TMA_LOADENS4_14ComposedLayoutINS4_7SwizzleILi3ELi4ELi3EEENS4_18smem_ptr_flag_bitsILi8EEENST_INS5_IJNSA_ILi8EEESH_EEENS5_IJSH_SB_EEEEEEEvNS4_8identityES12_S1C_vS1D_EENS_8epilogue10collective6detail29Sm90TmaWarpSpecializedAdapterINS1G_15DefaultEpilogueISJ_SK_SK_NS1F_6thread17LinearCombinationISJ_Li1EffLNS1K_9ScaleType4KindE0ELNS_15FloatRoundStyleE2ESJ_EENS1_15EpilogueDefaultEEEEEvvEEEEvNT_6ParamsE)
        /*0014*/ 	.word	0x00000000


	//----- nvinfo : EIATTR_MIN_STACK_SIZE
	.align		4
.L_14:
        /*0018*/ 	.byte	0x04, 0x12
        /*001a*/ 	.short	(.L_16 - .L_15)
	.align		4
.L_15:
        /*001c*/ 	.word	index@(_ZN7cutlass13device_kernelINS_4gemm6kernel13GemmUniversalIN4cute5tupleIJiiiiEEENS1_10collective13CollectiveMmaINS1_37MainloopSm90TmaGmmaWarpSpecializedFP8ILi5ENS5_IJNS4_1CILi1EEESB_SB_EEENS1_35KernelTmaWarpSpecializedCooperativeEEENS5_IJNSA_ILi256EEENSA_ILi64EEENSA_ILi128EEEEEENS_12float_e5m2_tENS5_IJlSB_lEEESJ_SK_NS4_8TiledMMAINS4_8MMA_AtomIJNS4_4SM904GMMA30MMA_64x64x32_F32E5M2E5M2_SS_TNILNSO_7ScaleInE1ELSQ_1EEEEEENS4_6LayoutINS5_IJNSA_ILi2EEESB_SB_EEENS5_IJSB_NSA_ILi0EEESW_EEEEENS5_IJNS4_10UnderscoreESZ_SZ_EEEEENS4_13SM90_TMA_LOADENS4_14ComposedLayoutINS4_7SwizzleILi3ELi4ELi3EEENS4_18smem_ptr_flag_bitsILi8EEENST_INS5_IJNSA_ILi8EEESH_EEENS5_IJSH_SB_EEEEEEEvNS4_8identityES12_S1C_vS1D_EENS_8epilogue10collective6detail29Sm90TmaWarpSpecializedAdapterINS1G_15DefaultEpilogueISJ_SK_SK_NS1F_6thread17LinearCombinationISJ_Li1EffLNS1K_9ScaleType4KindE0ELNS_15FloatRoundStyleE2ESJ_EENS1_15EpilogueDefaultEEEEEvvEEEEvNT_6ParamsE)
        /*0020*/ 	.word	0x00000000
.L_16:


//--------------------- .nv.compat                --------------------------
	.section	.nv.compat,"",@"SHT_CUDA_COMPAT_INFO"
	.align	4
        /*0000*/ 	.byte	0x02, 0x09, 0x01, 0x00, 0x02, 0x02, 0x04, 0x00, 0x02, 0x05, 0x05, 0x00, 0x03, 0x07, 0x01, 0x01
        /*0010*/ 	.byte	0x02, 0x03, 0x01, 0x00, 0x02, 0x06, 0x01, 0x00, 0x04, 0x0b, 0x08, 0x00, 0x00, 0x00, 0x00, 0x00
        /*0020*/ 	.byte	0x00, 0x00, 0x00, 0x00


//--------------------- .nv.info._ZN7cutlass13device_kernelINS_4gemm6kernel13GemmUniversalIN4cute5tupleIJiiiiEEENS1_10collective13CollectiveMmaINS1_37MainloopSm90TmaGmmaWarpSpecializedFP8ILi5ENS5_IJNS4_1CILi1EEESB_SB_EEENS1_35KernelTmaWarpSpecializedCooperativeEEENS5_IJNSA_ILi256EEENSA_ILi64EEENSA_ILi128EEEEEENS_12float_e5m2_tENS5_IJlSB_lEEESJ_SK_NS4_8TiledMMAINS4_8MMA_AtomIJNS4_4SM904GMMA30MMA_64x64x32_F32E5M2E5M2_SS_TNILNSO_7ScaleInE1ELSQ_1EEEEEENS4_6LayoutINS5_IJNSA_ILi2EEESB_SB_EEENS5_IJSB_NSA_ILi0EEESW_EEEEENS5_IJNS4_10UnderscoreESZ_SZ_EEEEENS4_13SM90_TMA_LOADENS4_14ComposedLayoutINS4_7SwizzleILi3ELi4ELi3EEENS4_18smem_ptr_flag_bitsILi8EEENST_INS5_IJNSA_ILi8EEESH_EEENS5_IJSH_SB_EEEEEEEvNS4_8identityES12_S1C_vS1D_EENS_8epilogue10collective6detail29Sm90TmaWarpSpecializedAdapterINS1G_15DefaultEpilogueISJ_SK_SK_NS1F_6thread17LinearCombinationISJ_Li1EffLNS1K_9ScaleType4KindE0ELNS_15FloatRoundStyleE2ESJ_EENS1_15EpilogueDefaultEEEEEvvEEEEvNT_6ParamsE --------------------------
	.section	.nv.info._ZN7cutlass13device_kernelINS_4gemm6kernel13GemmUniversalIN4cute5tupleIJiiiiEEENS1_10collective13CollectiveMmaINS1_37MainloopSm90TmaGmmaWarpSpecializedFP8ILi5ENS5_IJNS4_1CILi1EEESB_SB_EEENS1_35KernelTmaWarpSpecializedCooperativeEEENS5_IJNSA_ILi256EEENSA_ILi64EEENSA_ILi128EEEEEENS_12float_e5m2_tENS5_IJlSB_lEEESJ_SK_NS4_8TiledMMAINS4_8MMA_AtomIJNS4_4SM904GMMA30MMA_64x64x32_F32E5M2E5M2_SS_TNILNSO_7ScaleInE1ELSQ_1EEEEEENS4_6LayoutINS5_IJNSA_ILi2EEESB_SB_EEENS5_IJSB_NSA_ILi0EEESW_EEEEENS5_IJNS4_10UnderscoreESZ_SZ_EEEEENS4_13SM90_TMA_LOADENS4_14ComposedLayoutINS4_7SwizzleILi3ELi4ELi3EEENS4_18smem_ptr_flag_bitsILi8EEENST_INS5_IJNSA_ILi8EEESH_EEENS5_IJSH_SB_EEEEEEEvNS4_8identityES12_S1C_vS1D_EENS_8epilogue10collective6detail29Sm90TmaWarpSpecializedAdapterINS1G_15DefaultEpilogueISJ_SK_SK_NS1F_6thread17LinearCombinationISJ_Li1EffLNS1K_9ScaleType4KindE0ELNS_15FloatRoundStyleE2ESJ_EENS1_15EpilogueDefaultEEEEEvvEEEEvNT_6ParamsE,"",@"SHT_CUDA_INFO"
	.sectionflags	@""
	.align	4


	//----- nvinfo : EIATTR_CUDA_API_VERSION
	.align		4
        /*0000*/ 	.byte	0x04, 0x37
        /*0002*/ 	.short	(.L_18 - .L_17)
.L_17:
        /*0004*/ 	.word	0x00000082


	//----- nvinfo : EIATTR_KPARAM_INFO
	.align		4
.L_18:
        /*0008*/ 	.byte	0x04, 0x17
        /*000a*/ 	.short	(.L_20 - .L_19)
.L_19:
        /*000c*/ 	.word	0x00000000
        /*0010*/ 	.short	0x0000
        /*0012*/ 	.short	0x0070
        /*0014*/ 	.byte	0x00, 0xf0, 0x01, 0x10


	//----- nvinfo : EIATTR_SPARSE_MMA_MASK
	.align		4
.L_20:
        /*0018*/ 	.byte	0x03, 0x50
        /*001a*/ 	.short	0x0000


	//----- nvinfo : EIATTR_MAXREG_COUNT
	.align		4
        /*001c*/ 	.byte	0x03, 0x1b
        /*001e*/ 	.short	0x00a8


	//----- nvinfo : EIATTR_NUM_BARRIERS
	.align		4
        /*0020*/ 	.byte	0x02, 0x4c
        /*0022*/ 	.byte	0x01
	.zero		1


	//----- nvinfo : EIATTR_MERCURY_ISA_VERSION
	.align		4
        /*0024*/ 	.byte	0x03, 0x5f
        /*0026*/ 	.short	0x0101


	//----- nvinfo : EIATTR_INT_WARP_WIDE_INSTR_OFFSETS
	.align		4
        /*0028*/ 	.byte	0x04, 0x31
        /*002a*/ 	.short	(.L_22 - .L_21)


	//   ....[0]....
.L_21:
        /*002c*/ 	.word	0x000003f0


	//   ....[1]....
        /*0030*/ 	.word	0x00000400


	//   ....[2]....
        /*0034*/ 	.word	0x000004f0


	//----- nvinfo : EIATTR_COOP_GROUP_MASK_REGIDS
	.align		4
.L_22:
        /*0038*/ 	.byte	0x04, 0x29
        /*003a*/ 	.short	(.L_24 - .L_23)


	//   ....[0]....
.L_23:
        /*003c*/ 	.word	0xffffffff


	//   ....[1]....
        /*0040*/ 	.word	0xffffffff


	//   ....[2]....
        /*0044*/ 	.word	0xffffffff


	//   ....[3]....
        /*0048*/ 	.word	0xffffffff


	//   ....[4]....
        /*004c*/ 	.word	0xffffffff


	//----- nvinfo : EIATTR_COOP_GROUP_INSTR_OFFSETS
	.align		4
.L_24:
        /*0050*/ 	.byte	0x04, 0x28
        /*0052*/ 	.short	(.L_26 - .L_25)


	//   ....[0]....
.L_25:
        /*0054*/ 	.word	0x00000060


	//   ....[1]....
        /*0058*/ 	.word	0x00000070


	//   ....[2]....
        /*005c*/ 	.word	0x00000130


	//   ....[3]....
        /*0060*/ 	.word	0x000002e0


	//   ....[4]....
        /*0064*/ 	.word	0x00000fe0


	//----- nvinfo : EIATTR_REG_RECONFIG
	.align		4
.L_26:
        /*0068*/ 	.byte	0x01, 0x54
	.zero		2


	//----- nvinfo : EIATTR_MBARRIER_INSTR_OFFSETS
	.align		4
        /*006c*/ 	.byte	0x04, 0x39
        /*006e*/ 	.short	(.L_28 - .L_27)


	//   ....[0]....
.L_27:
        /*0070*/ 	.word	0x00000230
        /*0074*/ 	.word	0x000000ff
        /*0078*/ 	.word	0x00000000
        /*007c*/ 	.short	0x0100
        /*007e*/ 	.byte	0x08
	.zero		1


	//   ....[1]....
        /*0080*/ 	.word	0x00000240
        /*0084*/ 	.word	0x000000ff
        /*0088*/ 	.word	0x00000028
        /*008c*/ 	.short	0x0100
        /*008e*/ 	.byte	0x08
	.zero		1


	//   ....[2]....
        /*0090*/ 	.word	0x00000250
        /*0094*/ 	.word	0x000000ff
        /*0098*/ 	.word	0x00000008
        /*009c*/ 	.short	0x0100
        /*009e*/ 	.byte	0x08
	.zero		1


	//   ....[3]....
        /*00a0*/ 	.word	0x00000260
        /*00a4*/ 	.word	0x000000ff
        /*00a8*/ 	.word	0x00000030
        /*00ac*/ 	.short	0x0100
        /*00ae*/ 	.byte	0x08
	.zero		1


	//   ....[4]....
        /*00b0*/ 	.word	0x00000270
        /*00b4*/ 	.word	0x000000ff
        /*00b8*/ 	.word	0x00000010
        /*00bc*/ 	.short	0x0100
        /*00be*/ 	.byte	0x08
	.zero		1


	//   ....[5]....
        /*00c0*/ 	.word	0x00000280
        /*00c4*/ 	.word	0x000000ff
        /*00c8*/ 	.word	0x00000038
        /*00cc*/ 	.short	0x0100
        /*00ce*/ 	.byte	0x08
	.zero		1


	//   ....[6]....
        /*00d0*/ 	.word	0x00000290
        /*00d4*/ 	.word	0x000000ff
        /*00d8*/ 	.word	0x00000018
        /*00dc*/ 	.short	0x0100
        /*00de*/ 	.byte	0x08
	.zero		1


	//   ....[7]....
        /*00e0*/ 	.word	0x000002a0
        /*00e4*/ 	.word	0x000000ff
        /*00e8*/ 	.word	0x00000040
        /*00ec*/ 	.short	0x0100
        /*00ee*/ 	.byte	0x08
	.zero		1


	//   ....[8]....
        /*00f0*/ 	.word	0x000002b0
        /*00f4*/ 	.word	0x000000ff
        /*00f8*/ 	.word	0x00000020
        /*00fc*/ 	.short	0x0100
        /*00fe*/ 	.byte	0x08
	.zero		1


	//   ....[9]....
        /*0100*/ 	.word	0x000002c0
        /*0104*/ 	.word	0x000000ff
        /*0108*/ 	.word	0x00000048
        /*010c*/ 	.short	0x0100
        /*010e*/ 	.byte	0x08
	.zero		1


	//   ....[10]....
        /*0110*/ 	.word	0x00000540
        /*0114*/ 	.word	0x000000ff
        /*0118*/ 	.word	0x00000060
        /*011c*/ 	.short	0x0100
        /*011e*/ 	.byte	0x06
	.zero		1


	//   ....[11]....
        /*0120*/ 	.word	0x000005a0
        /*0124*/ 	.word	0x000000ff
        /*0128*/ 	.word	0x00000068
        /*012c*/ 	.short	0x0100
        /*012e*/ 	.byte	0x06
	.zero		1


	//   ....[12]....
        /*0130*/ 	.word	0x00001510
        /*0134*/ 	.word	0x000000ff
        /*0138*/ 	.word	0x00000000
        /*013c*/ 	.short	0x010a
        /*013e*/ 	.byte	0x06
	.zero		1


	//   ....[13]....
        /*0140*/ 	.word	0x00001550
        /*0144*/ 	.word	0x000000ff
        /*0148*/ 	.word	0x00000000
        /*014c*/ 	.short	0x010a
        /*014e*/ 	.byte	0x06
	.zero		1


	//   ....[14]....
        /*0150*/ 	.word	0x00002040
        /*0154*/ 	.word	0x000000ff
        /*0158*/ 	.word	0x00000000
        /*015c*/ 	.short	0x010a
        /*015e*/ 	.byte	0x0e
	.zero		1


	//   ....[15]....
        /*0160*/ 	.word	0x00002080
        /*0164*/ 	.word	0x000000ff
        /*0168*/ 	.word	0x00000000
        /*016c*/ 	.short	0x010a
        /*016e*/ 	.byte	0x0e
	.zero		1


	//   ....[16]....
        /*0170*/ 	.word	0x00002870
        /*0174*/ 	.word	0x000000ff
        /*0178*/ 	.word	0x00000000
        /*017c*/ 	.short	0x0101
        /*017e*/ 	.byte	0x08
	.zero		1


	//   ....[17]....
        /*0180*/ 	.word	0x00002ec0
        /*0184*/ 	.word	0x000000ff
        /*0188*/ 	.word	0x00000000
        /*018c*/ 	.short	0x0101
        /*018e*/ 	.byte	0x08
	.zero		1


	//   ....[18]....
        /*0190*/ 	.word	0x000089d0
        /*0194*/ 	.word	0x00000013
        /*0198*/ 	.word	0x00000028
        /*019c*/ 	.short	0x010a
        /*019e*/ 	.byte	0x3f
	.zero		1


	//   ....[19]....
        /*01a0*/ 	.word	0x00008d70
        /*01a4*/ 	.word	0x00000008
        /*01a8*/ 	.word	0x00000068
        /*01ac*/ 	.short	0x0101
        /*01ae*/ 	.byte	0x3f
	.zero		1


	//   ....[20]....
        /*01b0*/ 	.word	0x00009480
        /*01b4*/ 	.word	0x00000006
        /*01b8*/ 	.word	0x00000000
        /*01bc*/ 	.short	0x010a
        /*01be*/ 	.byte	0x3f
	.zero		1


	//   ....[21]....
        /*01c0*/ 	.word	0x00009500
        /*01c4*/ 	.word	0x00000007
        /*01c8*/ 	.word	0x00000000
        /*01cc*/ 	.short	0x010a
        /*01ce*/ 	.byte	0x3f
	.zero		1


	//   ....[22]....
        /*01d0*/ 	.word	0x00009590
        /*01d4*/ 	.word	0x0000000a
        /*01d8*/ 	.word	0x00000000
        /*01dc*/ 	.short	0x010a
        /*01de*/ 	.byte	0x3f
	.zero		1


	//   ....[23]....
        /*01e0*/ 	.word	0x00009620
        /*01e4*/ 	.word	0x0000000b
        /*01e8*/ 	.word	0x00000000
        /*01ec*/ 	.short	0x010a
        /*01ee*/ 	.byte	0x3f
	.zero		1


	//   ....[24]....
        /*01f0*/ 	.word	0x000096b0
        /*01f4*/ 	.word	0x00000003
        /*01f8*/ 	.word	0x00000000
        /*01fc*/ 	.short	0x010a
        /*01fe*/ 	.byte	0x3f
	.zero		1


	//   ....[25]....
        /*0200*/ 	.word	0x00009720
        /*0204*/ 	.word	0x0000000b
        /*0208*/ 	.word	0x00000000
        /*020c*/ 	.short	0x010a
        /*020e*/ 	.byte	0x3f
	.zero		1


	//   ....[26]....
        /*0210*/ 	.word	0x00009780
        /*0214*/ 	.word	0x0000000c
        /*0218*/ 	.word	0x00000000
        /*021c*/ 	.short	0x010a
        /*021e*/ 	.byte	0x3f
	.zero		1


	//   ....[27]....
        /*0220*/ 	.word	0x00009850
        /*0224*/ 	.word	0x00000013
        /*0228*/ 	.word	0x00000028
        /*022c*/ 	.short	0x010a
        /*022e*/ 	.byte	0x3f
	.zero		1


	//   ....[28]....
        /*0230*/ 	.word	0x00009930
        /*0234*/ 	.word	0x00000006
        /*0238*/ 	.word	0x00000000
        /*023c*/ 	.short	0x010a
        /*023e*/ 	.byte	0x3f
	.zero		1


	//   ....[29]....
        /*0240*/ 	.word	0x00009980
        /*0244*/ 	.word	0x00000007
        /*0248*/ 	.word	0x00000000
        /*024c*/ 	.short	0x010a
        /*024e*/ 	.byte	0x3f
	.zero		1


	//   ....[30]....
        /*0250*/ 	.word	0x000099d0
        /*0254*/ 	.word	0x0000000a
        /*0258*/ 	.word	0x00000000
        /*025c*/ 	.short	0x010a
        /*025e*/ 	.byte	0x3f
	.zero		1


	//   ....[31]....
        /*0260*/ 	.word	0x00009a20
        /*0264*/ 	.word	0x0000000b
        /*0268*/ 	.word	0x00000000
        /*026c*/ 	.short	0x010a
        /*026e*/ 	.byte	0x3f
	.zero		1


	//----- nvinfo : EIATTR_NUM_MBARRIERS
	.align		4
.L_28:
        /*0270*/ 	.byte	0x03, 0x38
        /*0272*/ 	.short	0x000c


	//----- nvinfo : EIATTR_EXIT_INSTR_OFFSETS
	.align		4
        /*0274*/ 	.byte	0x04, 0x1c
        /*0276*/ 	.short	(.L_30 - .L_29)


	//   ....[0]....
.L_29:
        /*0278*/ 	.word	0x000005f0


	//   ....[1]....
        /*027c*/ 	.word	0x00000eb0


	//   ....[2]....
        /*0280*/ 	.word	0x00008040


	//   ....[3]....
        /*0284*/ 	.word	0x00008670


	//   ....[4]....
        /*0288*/ 	.word	0x00009700


	//----- nvinfo : EIATTR_MAX_THREADS
	.align		4
.L_30:
        /*028c*/ 	.byte	0x04, 0x05
        /*028e*/ 	.short	(.L_32 - .L_31)
.L_31:
        /*0290*/ 	.word	0x00000180
        /*0294*/ 	.word	0x00000001
        /*0298*/ 	.word	0x00000001


	//----- nvinfo : EIATTR_CRS_STACK_SIZE
	.align		4
.L_32:
        /*029c*/ 	.byte	0x04, 0x1e
        /*029e*/ 	.short	(.L_34 - .L_33)
.L_33:
        /*02a0*/ 	.word	0x00000000


	//----- nvinfo : EIATTR_CBANK_PARAM_SIZE
	.align		4
.L_34:
        /*02a4*/ 	.byte	0x03, 0x19
        /*02a6*/ 	.short	0x0470


	//----- nvinfo : EIATTR_PARAM_CBANK
	.align		4
        /*02a8*/ 	.byte	0x04, 0x0a
        /*02aa*/ 	.short	(.L_36 - .L_35)
	.align		4
.L_35:
        /*02ac*/ 	.word	index@(.nv.constant0._ZN7cutlass13device_kernelINS_4gemm6kernel13GemmUniversalIN4cute5tupleIJiiiiEEENS1_10collective13CollectiveMmaINS1_37MainloopSm90TmaGmmaWarpSpecializedFP8ILi5ENS5_IJNS4_1CILi1EEESB_SB_EEENS1_35KernelTmaWarpSpecializedCooperativeEEENS5_IJNSA_ILi256EEENSA_ILi64EEENSA_ILi128EEEEEENS_12float_e5m2_tENS5_IJlSB_lEEESJ_SK_NS4_8TiledMMAINS4_8MMA_AtomIJNS4_4SM904GMMA30MMA_64x64x32_F32E5M2E5M2_SS_TNILNSO_7ScaleInE1ELSQ_1EEEEEENS4_6LayoutINS5_IJNSA_ILi2EEESB_SB_EEENS5_IJSB_NSA_ILi0EEESW_EEEEENS5_IJNS4_10UnderscoreESZ_SZ_EEEEENS4_13SM90_TMA_LOADENS4_14ComposedLayoutINS4_7SwizzleILi3ELi4ELi3EEENS4_18smem_ptr_flag_bitsILi8EEENST_INS5_IJNSA_ILi8EEESH_EEENS5_IJSH_SB_EEEEEEEvNS4_8identityES12_S1C_vS1D_EENS_8epilogue10collective6detail29Sm90TmaWarpSpecializedAdapterINS1G_15DefaultEpilogueISJ_SK_SK_NS1F_6thread17LinearCombinationISJ_Li1EffLNS1K_9ScaleType4KindE0ELNS_15FloatRoundStyleE2ESJ_EENS1_15EpilogueDefaultEEEEEvvEEEEvNT_6ParamsE)
        /*02b0*/ 	.short	0x0210
        /*02b2*/ 	.short	0x0470


	//----- nvinfo : EIATTR_SW_WAR
	.align		4
.L_36:
        /*02b4*/ 	.byte	0x04, 0x36
        /*02b6*/ 	.short	(.L_38 - .L_37)
.L_37:
        /*02b8*/ 	.word	0x00000008
.L_38:


//--------------------- .nv.callgraph             --------------------------
	.section	.nv.callgraph,"",@"SHT_CUDA_CALLGRAPH"
	.align	4
	.sectionentsize	8
	.align		4
        /*0000*/ 	.word	0x00000000
	.align		4
        /*0004*/ 	.word	0xffffffff
	.align		4
        /*0008*/ 	.word	0x00000000
	.align		4
        /*000c*/ 	.word	0xfffffffe
	.align		4
        /*0010*/ 	.word	0x00000000
	.align		4
        /*0014*/ 	.word	0xfffffffd
	.align		4
        /*0018*/ 	.word	0x00000000
	.align		4
        /*001c*/ 	.word	0xfffffffc


//--------------------- .nv.constant4             --------------------------
	.section	.nv.constant4,"a",@progbits
	.align	8
	.align		8
.nv.constant4:
        /*0000*/ 	.dword	_ZN39_INTERNAL_7b392475_4_k_cu_3f2f2ce8_48684cuda3std3__45__cpo5beginE
	.align		8
        /*0008*/ 	.dword	_ZN39_INTERNAL_7b392475_4_k_cu_3f2f2ce8_48684cuda3std3__45__cpo3endE
	.align		8
        /*0010*/ 	.dword	_ZN39_INTERNAL_7b392475_4_k_cu_3f2f2ce8_48684cuda3std3__45__cpo6cbeginE
	.align		8
        /*0018*/ 	.dword	_ZN39_INTERNAL_7b392475_4_k_cu_3f2f2ce8_48684cuda3std3__45__cpo4cendE
	.align		8
        /*0020*/ 	.dword	_ZN39_INTERNAL_7b392475_4_k_cu_3f2f2ce8_48684cuda3std3__441_GLOBAL__N__7b392475_4_k_cu_3f2f2ce8_48686ignoreE
	.align		8
        /*0028*/ 	.dword	_ZN39_INTERNAL_7b392475_4_k_cu_3f2f2ce8_48684cuda3std3__419piecewise_constructE
	.align		8
        /*0030*/ 	.dword	_ZN39_INTERNAL_7b392475_4_k_cu_3f2f2ce8_48684cuda3std3__48in_placeE
	.align		8
        /*0038*/ 	.dword	_ZN39_INTERNAL_7b392475_4_k_cu_3f2f2ce8_48684cuda3std6ranges3__45__cpo4swapE
	.align		8
        /*0040*/ 	.dword	_ZN39_INTERNAL_7b392475_4_k_cu_3f2f2ce8_48684cuda3std6ranges3__45__cpo9iter_moveE
	.align		8
        /*0048*/ 	.dword	_ZN39_INTERNAL_7b392475_4_k_cu_3f2f2ce8_48684cute7productE
	.align		8
        /*0050*/ 	.dword	_ZN39_INTERNAL_7b392475_4_k_cu_3f2f2ce8_48684cute1_E


//--------------------- .text._ZN7cutlass13device_kernelINS_4gemm6kernel13GemmUniversalIN4cute5tupleIJiiiiEEENS1_10collective13CollectiveMmaINS1_37MainloopSm90TmaGmmaWarpSpecializedFP8ILi5ENS5_IJNS4_1CILi1EEESB_SB_EEENS1_35KernelTmaWarpSpecializedCooperativeEEENS5_IJNSA_ILi256EEENSA_ILi64EEENSA_ILi128EEEEEENS_12float_e5m2_tENS5_IJlSB_lEEESJ_SK_NS4_8TiledMMAINS4_8MMA_AtomIJNS4_4SM904GMMA30MMA_64x64x32_F32E5M2E5M2_SS_TNILNSO_7ScaleInE1ELSQ_1EEEEEENS4_6LayoutINS5_IJNSA_ILi2EEESB_SB_EEENS5_IJSB_NSA_ILi0EEESW_EEEEENS5_IJNS4_10UnderscoreESZ_SZ_EEEEENS4_13SM90_TMA_LOADENS4_14ComposedLayoutINS4_7SwizzleILi3ELi4ELi3EEENS4_18smem_ptr_flag_bitsILi8EEENST_INS5_IJNSA_ILi8EEESH_EEENS5_IJSH_SB_EEEEEEEvNS4_8identityES12_S1C_vS1D_EENS_8epilogue10collective6detail29Sm90TmaWarpSpecializedAdapterINS1G_15DefaultEpilogueISJ_SK_SK_NS1F_6thread17LinearCombinationISJ_Li1EffLNS1K_9ScaleType4KindE0ELNS_15FloatRoundStyleE2ESJ_EENS1_15EpilogueDefaultEEEEEvvEEEEvNT_6ParamsE --------------------------
	.section	.text._ZN7cutlass13device_kernelINS_4gemm6kernel13GemmUniversalIN4cute5tupleIJiiiiEEENS1_10collective13CollectiveMmaINS1_37MainloopSm90TmaGmmaWarpSpecializedFP8ILi5ENS5_IJNS4_1CILi1EEESB_SB_EEENS1_35KernelTmaWarpSpecializedCooperativeEEENS5_IJNSA_ILi256EEENSA_ILi64EEENSA_ILi128EEEEEENS_12float_e5m2_tENS5_IJlSB_lEEESJ_SK_NS4_8TiledMMAINS4_8MMA_AtomIJNS4_4SM904GMMA30MMA_64x64x32_F32E5M2E5M2_SS_TNILNSO_7ScaleInE1ELSQ_1EEEEEENS4_6LayoutINS5_IJNSA_ILi2EEESB_SB_EEENS5_IJSB_NSA_ILi0EEESW_EEEEENS5_IJNS4_10UnderscoreESZ_SZ_EEEEENS4_13SM90_TMA_LOADENS4_14ComposedLayoutINS4_7SwizzleILi3ELi4ELi3EEENS4_18smem_ptr_flag_bitsILi8EEENST_INS5_IJNSA_ILi8EEESH_EEENS5_IJSH_SB_EEEEEEEvNS4_8identityES12_S1C_vS1D_EENS_8epilogue10collective6detail29Sm90TmaWarpSpecializedAdapterINS1G_15DefaultEpilogueISJ_SK_SK_NS1F_6thread17LinearCombinationISJ_Li1EffLNS1K_9ScaleType4KindE0ELNS_15FloatRoundStyleE2ESJ_EENS1_15EpilogueDefaultEEEEEvvEEEEvNT_6ParamsE,"ax",@progbits
	.align	128
.text._ZN7cutlass13device_kernelINS_4gemm6kernel13GemmUniversalIN4cute5tupleIJiiiiEEENS1_10collective13CollectiveMmaINS1_37MainloopSm90TmaGmmaWarpSpecializedFP8ILi5ENS5_IJNS4_1CILi1EEESB_SB_EEENS1_35KernelTmaWarpSpecializedCooperativeEEENS5_IJNSA_ILi256EEENSA_ILi64EEENSA_ILi128EEEEEENS_12float_e5m2_tENS5_IJlSB_lEEESJ_SK_NS4_8TiledMMAINS4_8MMA_AtomIJNS4_4SM904GMMA30MMA_64x64x32_F32E5M2E5M2_SS_TNILNSO_7ScaleInE1ELSQ_1EEEEEENS4_6LayoutINS5_IJNSA_ILi2EEESB_SB_EEENS5_IJSB_NSA_ILi0EEESW_EEEEENS5_IJNS4_10UnderscoreESZ_SZ_EEEEENS4_13SM90_TMA_LOADENS4_14ComposedLayoutINS4_7SwizzleILi3ELi4ELi3EEENS4_18smem_ptr_flag_bitsILi8EEENST_INS5_IJNSA_ILi8EEESH_EEENS5_IJSH_SB_EEEEEEEvNS4_8identityES12_S1C_vS1D_EENS_8epilogue10collective6detail29Sm90TmaWarpSpecializedAdapterINS1G_15DefaultEpilogueISJ_SK_SK_NS1F_6thread17LinearCombinationISJ_Li1EffLNS1K_9ScaleType4KindE0ELNS_15FloatRoundStyleE2ESJ_EENS1_15EpilogueDefaultEEEEEvvEEEEvNT_6ParamsE:
        .type           _ZN7cutlass13device_kernelINS_4gemm6kernel13GemmUniversalIN4cute5tupleIJiiiiEEENS1_10collective13CollectiveMmaINS1_37MainloopSm90TmaGmmaWarpSpecializedFP8ILi5ENS5_IJNS4_1CILi1EEESB_SB_EEENS1_35KernelTmaWarpSpecializedCooperativeEEENS5_IJNSA_ILi256EEENSA_ILi64EEENSA_ILi128EEEEEENS_12float_e5m2_tENS5_IJlSB_lEEESJ_SK_NS4_8TiledMMAINS4_8MMA_AtomIJNS4_4SM904GMMA30MMA_64x64x32_F32E5M2E5M2_SS_TNILNSO_7ScaleInE1ELSQ_1EEEEEENS4_6LayoutINS5_IJNSA_ILi2EEESB_SB_EEENS5_IJSB_NSA_ILi0EEESW_EEEEENS5_IJNS4_10UnderscoreESZ_SZ_EEEEENS4_13SM90_TMA_LOADENS4_14ComposedLayoutINS4_7SwizzleILi3ELi4ELi3EEENS4_18smem_ptr_flag_bitsILi8EEENST_INS5_IJNSA_ILi8EEESH_EEENS5_IJSH_SB_EEEEEEEvNS4_8identityES12_S1C_vS1D_EENS_8epilogue10collective6detail29Sm90TmaWarpSpecializedAdapterINS1G_15DefaultEpilogueISJ_SK_SK_NS1F_6thread17LinearCombinationISJ_Li1EffLNS1K_9ScaleType4KindE0ELNS_15FloatRoundStyleE2ESJ_EENS1_15EpilogueDefaultEEEEEvvEEEEvNT_6ParamsE,@function
        .size           _ZN7cutlass13device_kernelINS_4gemm6kernel13GemmUniversalIN4cute5tupleIJiiiiEEENS1_10collective13CollectiveMmaINS1_37MainloopSm90TmaGmmaWarpSpecializedFP8ILi5ENS5_IJNS4_1CILi1EEESB_SB_EEENS1_35KernelTmaWarpSpecializedCooperativeEEENS5_IJNSA_ILi256EEENSA_ILi64EEENSA_ILi128EEEEEENS_12float_e5m2_tENS5_IJlSB_lEEESJ_SK_NS4_8TiledMMAINS4_8MMA_AtomIJNS4_4SM904GMMA30MMA_64x64x32_F32E5M2E5M2_SS_TNILNSO_7ScaleInE1ELSQ_1EEEEEENS4_6LayoutINS5_IJNSA_ILi2EEESB_SB_EEENS5_IJSB_NSA_ILi0EEESW_EEEEENS5_IJNS4_10UnderscoreESZ_SZ_EEEEENS4_13SM90_TMA_LOADENS4_14ComposedLayoutINS4_7SwizzleILi3ELi4ELi3EEENS4_18smem_ptr_flag_bitsILi8EEENST_INS5_IJNSA_ILi8EEESH_EEENS5_IJSH_SB_EEEEEEEvNS4_8identityES12_S1C_vS1D_EENS_8epilogue10collective6detail29Sm90TmaWarpSpecializedAdapterINS1G_15DefaultEpilogueISJ_SK_SK_NS1F_6thread17LinearCombinationISJ_Li1EffLNS1K_9ScaleType4KindE0ELNS_15FloatRoundStyleE2ESJ_EENS1_15EpilogueDefaultEEEEEvvEEEEvNT_6ParamsE,(.L_x_203 - _ZN7cutlass13device_kernelINS_4gemm6kernel13GemmUniversalIN4cute5tupleIJiiiiEEENS1_10collective13CollectiveMmaINS1_37MainloopSm90TmaGmmaWarpSpecializedFP8ILi5ENS5_IJNS4_1CILi1EEESB_SB_EEENS1_35KernelTmaWarpSpecializedCooperativeEEENS5_IJNSA_ILi256EEENSA_ILi64EEENSA_ILi128EEEEEENS_12float_e5m2_tENS5_IJlSB_lEEESJ_SK_NS4_8TiledMMAINS4_8MMA_AtomIJNS4_4SM904GMMA30MMA_64x64x32_F32E5M2E5M2_SS_TNILNSO_7ScaleInE1ELSQ_1EEEEEENS4_6LayoutINS5_IJNSA_ILi2EEESB_SB_EEENS5_IJSB_NSA_ILi0EEESW_EEEEENS5_IJNS4_10UnderscoreESZ_SZ_EEEEENS4_13SM90_TMA_LOADENS4_14ComposedLayoutINS4_7SwizzleILi3ELi4ELi3EEENS4_18smem_ptr_flag_bitsILi8EEENST_INS5_IJNSA_ILi8EEESH_EEENS5_IJSH_SB_EEEEEEEvNS4_8identityES12_S1C_vS1D_EENS_8epilogue10collective6detail29Sm90TmaWarpSpecializedAdapterINS1G_15DefaultEpilogueISJ_SK_SK_NS1F_6thread17LinearCombinationISJ_Li1EffLNS1K_9ScaleType4KindE0ELNS_15FloatRoundStyleE2ESJ_EENS1_15EpilogueDefaultEEEEEvvEEEEvNT_6ParamsE)
        .other          _ZN7cutlass13device_kernelINS_4gemm6kernel13GemmUniversalIN4cute5tupleIJiiiiEEENS1_10collective13CollectiveMmaINS1_37MainloopSm90TmaGmmaWarpSpecializedFP8ILi5ENS5_IJNS4_1CILi1EEESB_SB_EEENS1_35KernelTmaWarpSpecializedCooperativeEEENS5_IJNSA_ILi256EEENSA_ILi64EEENSA_ILi128EEEEEENS_12float_e5m2_tENS5_IJlSB_lEEESJ_SK_NS4_8TiledMMAINS4_8MMA_AtomIJNS4_4SM904GMMA30MMA_64x64x32_F32E5M2E5M2_SS_TNILNSO_7ScaleInE1ELSQ_1EEEEEENS4_6LayoutINS5_IJNSA_ILi2EEESB_SB_EEENS5_IJSB_NSA_ILi0EEESW_EEEEENS5_IJNS4_10UnderscoreESZ_SZ_EEEEENS4_13SM90_TMA_LOADENS4_14ComposedLayoutINS4_7SwizzleILi3ELi4ELi3EEENS4_18smem_ptr_flag_bitsILi8EEENST_INS5_IJNSA_ILi8EEESH_EEENS5_IJSH_SB_EEEEEEEvNS4_8identityES12_S1C_vS1D_EENS_8epilogue10collective6detail29Sm90TmaWarpSpecializedAdapterINS1G_15DefaultEpilogueISJ_SK_SK_NS1F_6thread17LinearCombinationISJ_Li1EffLNS1K_9ScaleType4KindE0ELNS_15FloatRoundStyleE2ESJ_EENS1_15EpilogueDefaultEEEEEvvEEEEvNT_6ParamsE,@"STO_CUDA_ENTRY STV_DEFAULT"
_ZN7cutlass13device_kernelINS_4gemm6kernel13GemmUniversalIN4cute5tupleIJiiiiEEENS1_10collective13CollectiveMmaINS1_37MainloopSm90TmaGmmaWarpSpecializedFP8ILi5ENS5_IJNS4_1CILi1EEESB_SB_EEENS1_35KernelTmaWarpSpecializedCooperativeEEENS5_IJNSA_ILi256EEENSA_ILi64EEENSA_ILi128EEEEEENS_12float_e5m2_tENS5_IJlSB_lEEESJ_SK_NS4_8TiledMMAINS4_8MMA_AtomIJNS4_4SM904GMMA30MMA_64x64x32_F32E5M2E5M2_SS_TNILNSO_7ScaleInE1ELSQ_1EEEEEENS4_6LayoutINS5_IJNSA_ILi2EEESB_SB_EEENS5_IJSB_NSA_ILi0EEESW_EEEEENS5_IJNS4_10UnderscoreESZ_SZ_EEEEENS4_13SM90_TMA_LOADENS4_14ComposedLayoutINS4_7SwizzleILi3ELi4ELi3EEENS4_18smem_ptr_flag_bitsILi8EEENST_INS5_IJNSA_ILi8EEESH_EEENS5_IJSH_SB_EEEEEEEvNS4_8identityES12_S1C_vS1D_EENS_8epilogue10collective6detail29Sm90TmaWarpSpecializedAdapterINS1G_15DefaultEpilogueISJ_SK_SK_NS1F_6thread17LinearCombinationISJ_Li1EffLNS1K_9ScaleType4KindE0ELNS_15FloatRoundStyleE2ESJ_EENS1_15EpilogueDefaultEEEEEvvEEEEvNT_6ParamsE:
[----:B------:R-:W-:Y:S01]  /*0000*/  LDC R1, c[0x0][0x28] ;  /* 0x00000a00ff017b82 */ /* 0x000fe20000000800 */
[----:B------:R-:W0:Y:S01]  /*0010*/  S2R R0, SR_TID.X ;  /* 0x0000000000007919 */ /* 0x000e220000002100 */
[----:B------:R-:W-:Y:S01]  /*0020*/  ELECT P0, URZ, PT ;  /* 0x00000000003f782f */ /* 0x000fe20003800000 */
[----:B------:R-:W-:Y:S01]  /*0030*/  BSSY B0, `(.L_x_0) ;  /* 0x000000f000007945 */ /* 0x000fe20003800000 */
[--C-:B0-----:R-:W-:Y:S02]  /*0040*/  SHF.R.U32.HI R2, RZ, 0x5, R0.reuse ;  /* 0x00000005ff027819 */ /* 0x101fe40000011600 */
[----:B------:R-:W-:-:S03]  /*0050*/  SHF.R.U32.HI R3, RZ, 0x7, R0 ;  /* 0x00000007ff037819 */ /* 0x000fc60000011600 */
[----:B------:R-:W0:Y:S04]  /*0060*/  SHFL.IDX PT, R5, R2, RZ, 0x1f ;  /* 0x00001fff02057589 */ /* 0x000e2800000e0000 */
[----:B------:R1:W2:Y:S01]  /*0070*/  SHFL.IDX PT, R6, R3, RZ, 0x1f ;  /* 0x00001fff03067589 */ /* 0x0002a200000e0000 */
[----:B0-----:R-:W-:-:S13]  /*0080*/  ISETP.NE.OR P0, PT, R5, RZ, !P0 ;  /* 0x000000ff0500720c */ /* 0x001fda0004705670 */
[----:B-12---:R-:W-:Y:S05]  /*0090*/  @P0 BRA `(.L_x_1) ;  /* 0x0000000000200947 */ /* 0x006fea0003800000 */
[----:B------:R-:W-:Y:S02]  /*00a0*/  ULDC.64 UR4, c[0x0][0x198] ;  /* 0x0000660000047ab9 */ /* 0x000fe40000000a00 */
[----:B------:R-:W-:Y:S02]  /*00b0*/  UIADD3 UR6, UP0, UR4, 0xf0, URZ ;  /* 0x000000f004067890 */ /* 0x000fe4000ff1e03f */
[----:B------:R-:W-:Y:S02]  /*00c0*/  UIADD3 UR4, UP1, UR4, 0x1f0, URZ ;  /* 0x000001f004047890 */ /* 0x000fe4000ff3e03f */
[----:B------:R-:W-:Y:S02]  /*00d0*/  UIADD3.X UR7, URZ, UR5, URZ, UP0, !UPT ;  /* 0x000000053f077290 */ /* 0x000fe400087fe43f */
[----:B------:R-:W-:-:S07]  /*00e0*/  UIADD3.X UR5, URZ, UR5, URZ, UP1, !UPT ;  /* 0x000000053f057290 */ /* 0x000fce0008ffe43f */
[----:B------:R0:W-:Y:S02]  /*00f0*/  UTMACCTL.PF [UR6] ;  /* 0x00000000060079b9 */ /* 0x0001e40008040000 */
[----:B------:R0:W-:Y:S02]  /*0100*/  UTMACCTL.PF [UR4] ;  /* 0x00000000040079b9 */ /* 0x0001e40008040000 */
[----:B0-----:R-:W-:Y:S01]  /*0110*/  NOP ;  /* 0x0000000000007918 */ /* 0x001fe20000000000 */
.L_x_1:
[----:B------:R-:W-:Y:S05]  /*0120*/  BSYNC B0 ;  /* 0x0000000000007941 */ /* 0x000fea0003800000 */
.L_x_0:
[----:B------:R-:W0:Y:S02]  /*0130*/  SHFL.IDX PT, R3, R2, RZ, 0x1f ;  /* 0x00001fff02037589 */ /* 0x000e2400000e0000 */
[----:B0-----:R-:W-:-:S13]  /*0140*/  ISETP.NE.AND P0, PT, R3, RZ, PT ;  /* 0x000000ff0300720c */ /* 0x001fda0003f05270 */
[----:B------:R-:W-:Y:S05]  /*0150*/  @P0 BRA `(.L_x_2) ;  /* 0x0000000000600947 */ /* 0x000fea0003800000 */
[----:B------:R-:W0:Y:S01]  /*0160*/  S2UR UR8, SR_CgaCtaId ;  /* 0x00000000000879c3 */ /* 0x000e220000008800 */
[----:B------:R-:W-:Y:S01]  /*0170*/  UMOV UR4, 0x400 ;  /* 0x0000040000047882 */ /* 0x000fe20000000000 */
[----:B------:R-:W-:Y:S01]  /*0180*/  UMOV UR5, 0x1 ;  /* 0x0000000100057882 */ /* 0x000fe20000000000 */
[----:B------:R-:W-:Y:S01]  /*0190*/  UMOV UR6, 0x100 ;  /* 0x0000010000067882 */ /* 0x000fe20000000000 */
[----:B------:R-:W-:Y:S01]  /*01a0*/  ELECT P0, URZ, PT ;  /* 0x00000000003f782f */ /* 0x000fe20003800000 */
[----:B------:R-:W-:-:S04]  /*01b0*/  UIADD3 UR6, -UR6, 0x100000, URZ ;  /* 0x0010000006067890 */ /* 0x000fc8000fffe13f */
[----:B------:R-:W-:Y:S02]  /*01c0*/  USHF.L.U32 UR7, UR6, 0xb, URZ ;  /* 0x0000000b06077899 */ /* 0x000fe4000800063f */
[----:B------:R-:W-:Y:S02]  /*01d0*/  USHF.L.U32 UR6, UR6, 0x1, URZ ;  /* 0x0000000106067899 */ /* 0x000fe4000800063f */
[----:B0-----:R-:W-:Y:S02]  /*01e0*/  ULEA UR8, UR8, UR4, 0x18 ;  /* 0x0000000408087291 */ /* 0x001fe4000f8ec03f */
[----:B------:R-:W-:-:S04]  /*01f0*/  UIADD3 UR4, -UR5, 0x100000, URZ ;  /* 0x0010000005047890 */ /* 0x000fc8000fffe13f */
[----:B------:R-:W-:Y:S02]  /*0200*/  USHF.L.U32 UR5, UR4, 0xb, URZ ;  /* 0x0000000b04057899 */ /* 0x000fe4000800063f */
[----:B------:R-:W-:Y:S01]  /*0210*/  USHF.L.U32 UR4, UR4, 0x1, URZ ;  /* 0x0000000104047899 */ /* 0x000fe2000800063f */
[----:B------:R-:W0:Y:S11]  /*0220*/  FENCE.VIEW.ASYNC.S ;  /* 0x00000000000073c6 */ /* 0x000e360000000000 */
[----:B0-----:R0:W1:Y:S01]  /*0230*/  SYNCS.EXCH.64 URZ, [UR8], UR4 ;  /* 0x00000004083f75b2 */ /* 0x0010620008000100 */
[----:B------:R0:W2:Y:S01]  /*0240*/  SYNCS.EXCH.64 URZ, [UR8+0x28], UR6 ;  /* 0x00002806083f75b2 */ /* 0x0000a20008000100 */
[----:B------:R0:W3:Y:S01]  /*0250*/  SYNCS.EXCH.64 URZ, [UR8+0x8], UR4 ;  /* 0x00000804083f75b2 */ /* 0x0000e20008000100 */
[----:B------:R0:W4:Y:S01]  /*0260*/  SYNCS.EXCH.64 URZ, [UR8+0x30], UR6 ;  /* 0x00003006083f75b2 */ /* 0x0001220008000100 */
[----:B------:R0:W0:Y:S01]  /*0270*/  SYNCS.EXCH.64 URZ, [UR8+0x10], UR4 ;  /* 0x00001004083f75b2 */ /* 0x0000220008000100 */
[----:B------:R0:W0:Y:S01]  /*0280*/  SYNCS.EXCH.64 URZ, [UR8+0x38], UR6 ;  /* 0x00003806083f75b2 */ /* 0x0000220008000100 */
[----:B------:R0:W0:Y:S01]  /*0290*/  SYNCS.EXCH.64 URZ, [UR8+0x18], UR4 ;  /* 0x00001804083f75b2 */ /* 0x0000220008000100 */
[----:B------:R0:W0:Y:S01]  /*02a0*/  SYNCS.EXCH.64 URZ, [UR8+0x40], UR6 ;  /* 0x00004006083f75b2 */ /* 0x0000220008000100 */
[----:B------:R0:W0:Y:S01]  /*02b0*/  SYNCS.EXCH.64 URZ, [UR8+0x20], UR4 ;  /* 0x00002004083f75b2 */ /* 0x0000220008000100 */
[----:B------:R0:W0:Y:S01]  /*02c0*/  SYNCS.EXCH.64 URZ, [UR8+0x48], UR6 ;  /* 0x00004806083f75b2 */ /* 0x0000220008000100 */
[----:B------:R-:W-:Y:S01]  /*02d0*/  NOP ;  /* 0x0000000000007918 */ /* 0x000fe20000000000 */
.L_x_2:
[----:B------:R-:W5:Y:S01]  /*02e0*/  SHFL.IDX PT, R2, R2, RZ, 0x1f ;  /* 0x00001fff02027589 */ /* 0x000f6200000e0000 */
[----:B------:R-:W1:Y:S01]  /*02f0*/  LDC R3, c[0x0][0x65c] ;  /* 0x00019700ff037b82 */ /* 0x000e620000000800 */
[----:B------:R-:W-:Y:S02]  /*0300*/  ELECT P0, URZ, PT ;  /* 0x00000000003f782f */ /* 0x000fe40003800000 */
[----:B------:R-:W-:Y:S01]  /*0310*/  SHF.R.S32.HI R4, RZ, 0x1f, R5 ;  /* 0x0000001fff047819 */ /* 0x000fe20000011405 */
[----:B------:R-:W2:Y:S01]  /*0320*/  S2R R10, SR_CTAID.Y ;  /* 0x00000000000a7919 */ /* 0x000ea20000002600 */
[----:B0-----:R-:W-:Y:S01]  /*0330*/  UMOV UR4, 0x20 ;  /* 0x0000002000047882 */ /* 0x001fe20000000000 */
[C---:B------:R-:W-:Y:S01]  /*0340*/  ISETP.NE.AND P2, PT, R6.reuse, RZ, PT ;  /* 0x000000ff0600720c */ /* 0x040fe20003f45270 */
[----:B------:R-:W-:Y:S01]  /*0350*/  VIADD R11, R6, 0xffffffff ;  /* 0xffffffff060b7836 */ /* 0x000fe20000000000 */
[----:B------:R-:W0:Y:S01]  /*0360*/  S2R R8, SR_CTAID.X ;  /* 0x0000000000087919 */ /* 0x000e220000002500 */
[----:B------:R-:W-:Y:S01]  /*0370*/  LEA.HI R4, R4, R5, RZ, 0x2 ;  /* 0x0000000504047211 */ /* 0x000fe200078f10ff */
[----:B------:R-:W-:Y:S01]  /*0380*/  NOP ;  /* 0x0000000000007918 */ /* 0x000fe20000000000 */
[----:B------:R-:W-:Y:S01]  /*0390*/  NOP ;  /* 0x0000000000007918 */ /* 0x000fe20000000000 */
[----:B------:R-:W-:-:S02]  /*03a0*/  ISETP.GE.U32.AND P1, PT, R11, 0x2, PT ;  /* 0x000000020b00780c */ /* 0x000fc40003f26070 */
[----:B------:R-:W-:-:S05]  /*03b0*/  LOP3.LUT R4, R4, 0xfffffffc, RZ, 0xc0, !PT ;  /* 0xfffffffc04047812 */ /* 0x000fca00078ec0ff */
[----:B------:R-:W-:Y:S01]  /*03c0*/  IMAD.IADD R5, R5, 0x1, -R4 ;  /* 0x0000000105057824 */ /* 0x000fe200078e0a04 */
[----:B-----5:R-:W-:Y:S02]  /*03d0*/  ISETP.NE.OR P0, PT, R2, RZ, !P0 ;  /* 0x000000ff0200720c */ /* 0x020fe40004705670 */
[----:B-1----:R-:W-:-:S11]  /*03e0*/  ISETP.NE.AND P3, PT, R3, 0x1, PT ;  /* 0x000000010300780c */ /* 0x002fd60003f65270 */
[----:B------:R-:W-:Y:S01]  /*03f0*/  VOTEU.ALL UP0, P0 ;  /* 0x00000000003f7886 */ /* 0x000fe20000000000 */
[----:B------:R-:W-:Y:S01]  /*0400*/  VOTEU.ALL UP1, P0 ;  /* 0x00000000003f7886 */ /* 0x000fe20000020000 */
[----:B------:R-:W0:Y:S01]  /*0410*/  @P3 LDC R9, c[0x0][0x10] ;  /* 0x00000400ff093b82 */ /* 0x000e220000000800 */
[----:B--2---:R-:W-:Y:S02]  /*0420*/  @P3 IMAD.MOV.U32 R2, RZ, RZ, R10 ;  /* 0x000000ffff023224 */ /* 0x004fe400078e000a */
[----:B------:R-:W-:Y:S01]  /*0430*/  @!UP0 UMOV UR6, 0x400 ;  /* 0x0000040000068882 */ /* 0x000fe20000000000 */
[----:B------:R-:W-:-:S04]  /*0440*/  @!UP0 UIADD3 UR4, -UR4, 0x100000, URZ ;  /* 0x0010000004048890 */ /* 0x000fc8000fffe13f */
[----:B------:R-:W-:Y:S02]  /*0450*/  @!UP0 USHF.L.U32 UR5, UR4, 0xb, URZ ;  /* 0x0000000b04058899 */ /* 0x000fe4000800063f */
[----:B------:R-:W-:Y:S01]  /*0460*/  @!UP0 USHF.L.U32 UR4, UR4, 0x1, URZ ;  /* 0x0000000104048899 */ /* 0x000fe2000800063f */
[----:B------:R-:W-:Y:S02]  /*0470*/  @P3 IMAD.MOV.U32 R3, RZ, RZ, RZ ;  /* 0x000000ffff033224 */ /* 0x000fe400078e00ff */
[----:B------:R-:W-:Y:S01]  /*0480*/  @P3 IMAD.MOV.U32 R13, RZ, RZ, RZ ;  /* 0x000000ffff0d3224 */ /* 0x000fe200078e00ff */
[----:B------:R-:W1:Y:S08]  /*0490*/  @!UP0 S2UR UR7, SR_CgaCtaId ;  /* 0x00000000000789c3 */ /* 0x000e700000008800 */
[----:B------:R-:W2:Y:S01]  /*04a0*/  @!P3 LDC R7, c[0x0][0xc] ;  /* 0x00000300ff07bb82 */ /* 0x000ea20000000800 */
[----:B0-----:R-:W-:-:S04]  /*04b0*/  @P3 IMAD.WIDE.U32 R2, R8, R9, R2 ;  /* 0x0000000908023225 */ /* 0x001fc800078e0002 */
[----:B------:R-:W-:Y:S02]  /*04c0*/  IMAD.MOV.U32 R9, RZ, RZ, RZ ;  /* 0x000000ffff097224 */ /* 0x000fe400078e00ff */
[----:B------:R-:W-:Y:S01]  /*04d0*/  @P3 IMAD.IADD R3, R3, 0x1, R13 ;  /* 0x0000000103033824 */ /* 0x000fe200078e020d */
[----:B-1----:R-:W-:Y:S01]  /*04e0*/  @!UP0 ULEA UR6, UR7, UR6, 0x18 ;  /* 0x0000000607068291 */ /* 0x002fe2000f8ec03f */
[----:B------:R-:W-:Y:S01]  /*04f0*/  VOTEU.ALL UP0, P0 ;  /* 0x00000000003f7886 */ /* 0x000fe20000000000 */
[----:B------:R-:W-:-:S04]  /*0500*/  ISETP.NE.AND P0, PT, R5, 0x3, PT ;  /* 0x000000030500780c */ /* 0x000fc80003f05270 */
[----:B------:R-:W-:-:S04]  /*0510*/  ISETP.EQ.OR P0, PT, R5, RZ, !P0 ;  /* 0x000000ff0500720c */ /* 0x000fc80004702670 */
[----:B------:R-:W-:Y:S01]  /*0520*/  ISETP.EQ.AND P0, PT, R6, RZ, P0 ;  /* 0x000000ff0600720c */ /* 0x000fe20000702270 */
[----:B------:R-:W0:Y:S02]  /*0530*/  FENCE.VIEW.ASYNC.S ;  /* 0x00000000000073c6 */ /* 0x000e240000000000 */
[----:B0-----:R0:W3:Y:S01]  /*0540*/  @!UP0 SYNCS.EXCH.64 URZ, [UR6+0x60], UR4 ;  /* 0x00006004063f85b2 */ /* 0x0010e20008000100 */
[----:B--2---:R-:W-:Y:S01]  /*0550*/  @!P3 IMAD.WIDE.U32 R6, R7, R10, R8 ;  /* 0x0000000a0706b225 */ /* 0x004fe200078e0008 */
[----:B------:R-:W-:-:S03]  /*0560*/  SEL R4, RZ, 0x1, !P0 ;  /* 0x00000001ff047807 */ /* 0x000fc60004000000 */
[----:B------:R-:W-:Y:S02]  /*0570*/  @!P3 IMAD.MOV.U32 R2, RZ, RZ, R6 ;  /* 0x000000ffff02b224 */ /* 0x000fe400078e0006 */
[----:B------:R-:W-:Y:S01]  /*0580*/  @!P3 IMAD.MOV.U32 R3, RZ, RZ, R7 ;  /* 0x000000ffff03b224 */ /* 0x000fe200078e0007 */
[----:B------:R-:W-:Y:S01]  /*0590*/  SEL R4, R4, 0x2, P1 ;  /* 0x0000000204047807 */ /* 0x000fe20000800000 */
[----:B------:R0:W3:Y:S01]  /*05a0*/  @!UP1 SYNCS.EXCH.64 URZ, [UR6+0x68], UR4 ;  /* 0x00006804063f95b2 */ /* 0x0000e20008000100 */
[----:B------:R-:W-:Y:S01]  /*05b0*/  NOP ;  /* 0x0000000000007918 */ /* 0x000fe20000000000 */
[----:B---34-:R-:W-:Y:S06]  /*05c0*/  BAR.SYNC.DEFER_BLOCKING 0x0 ;  /* 0x0000000000007b1d */ /* 0x018fec0000010000 */
[----:B------:R-:W-:Y:S05]  /*05d0*/  @!P2 BRA `(.L_x_3) ;  /* 0x00000078009ca947 */ /* 0x000fea0003800000 */
[----:B------:R-:W-:-:S13]  /*05e0*/  ISETP.GT.U32.AND P0, PT, R11, 0x1, PT ;  /* 0x000000010b00780c */ /* 0x000fda0003f04070 */
[----:B0-----:R-:W-:Y:S05]  /*05f0*/  @P0 EXIT ;  /* 0x000000000000094d */ /* 0x001fea0003800000 */
[----:B------:R-:W-:Y:S01]  /*0600*/  ULDC.64 UR4, c[0x0][0x650] ;  /* 0x0001940000047ab9 */ /* 0x000fe20000000a00 */
[----:B------:R-:W-:Y:S01]  /*0610*/  PRMT R12, RZ, 0x7610, R12 ;  /* 0x00007610ff0c7816 */ /* 0x000fe2000000000c */
[----:B------:R-:W-:Y:S01]  /*0620*/  IMAD.MOV.U32 R6, RZ, RZ, -0x1 ;  /* 0xffffffffff067424 */ /* 0x000fe200078e00ff */
[----:B------:R-:W-:Y:S01]  /*0630*/  ISETP.GE.U32.AND P0, PT, R2, UR4, PT ;  /* 0x0000000402007c0c */ /* 0x000fe2000bf06070 */
[----:B------:R-:W-:Y:S02]  /*0640*/  IMAD.MOV.U32 R7, RZ, RZ, -0x1 ;  /* 0xffffffffff077424 */ /* 0x000fe400078e00ff */
[----:B------:R-:W-:Y:S01]  /*0650*/  IMAD.MOV.U32 R5, RZ, RZ, -0x1 ;  /* 0xffffffffff057424 */ /* 0x000fe200078e00ff */
[----:B------:R-:W-:-:S13]  /*0660*/  ISETP.GE.U32.AND.EX P0, PT, R3, UR5, PT, P0 ;  /* 0x0000000503007c0c */ /* 0x000fda000bf06100 */
[----:B------:R-:W-:Y:S05]  /*0670*/  @P0 BRA `(.L_x_4) ;  /* 0x00000004005c0947 */ /* 0x000fea0003800000 */
[----:B------:R-:W0:Y:S01]  /*0680*/  LDC.64 R16, c[0x0][0x628] ;  /* 0x00018a00ff107b82 */ /* 0x000e220000000a00 */
[----:B------:R-:W-:Y:S02]  /*0690*/  IMAD.MOV.U32 R6, RZ, RZ, R2 ;  /* 0x000000ffff067224 */ /* 0x000fe400078e0002 */
[----:B------:R-:W-:-:S05]  /*06a0*/  IMAD.MOV.U32 R7, RZ, RZ, R3 ;  /* 0x000000ffff077224 */ /* 0x000fca00078e0003 */
[----:B------:R-:W1:Y:S08]  /*06b0*/  LDC R18, c[0x0][0x630] ;  /* 0x00018c00ff127b82 */ /* 0x000e700000000800 */
[----:B------:R-:W2:Y:S01]  /*06c0*/  LDC.64 R20, c[0x0][0x620] ;  /* 0x00018800ff147b82 */ /* 0x000ea20000000a00 */
[----:B0-----:R-:W-:-:S04]  /*06d0*/  ISETP.NE.U32.AND P0, PT, R16, RZ, PT ;  /* 0x000000ff1000720c */ /* 0x001fc80003f05070 */
[----:B------:R-:W-:-:S13]  /*06e0*/  ISETP.NE.AND.EX P0, PT, R17, RZ, PT, P0 ;  /* 0x000000ff1100720c */ /* 0x000fda0003f05300 */
[----:B-12---:R-:W-:Y:S05]  /*06f0*/  @!P0 BRA `(.L_x_5) ;  /* 0x0000000000288947 */ /* 0x006fea0003800000 */
[----:B------:R-:W0:Y:S02]  /*0700*/  LDC R5, c[0x0][0x634] ;  /* 0x00018d00ff057b82 */ /* 0x000e240000000800 */
[----:B0-----:R-:W-:-:S05]  /*0710*/  IADD3 R5, P0, R2, R5, RZ ;  /* 0x0000000502057210 */ /* 0x001fca0007f1e0ff */
[----:B------:R-:W-:-:S04]  /*0720*/  IMAD.X R11, RZ, RZ, R3, P0 ;  /* 0x000000ffff0b7224 */ /* 0x000fc800000e0603 */
[----:B------:R-:W-:-:S04]  /*0730*/  IMAD.WIDE.U32 R6, R11, R16, RZ ;  /* 0x000000100b067225 */ /* 0x000fc800078e00ff */
[----:B------:R-:W-:-:S04]  /*0740*/  IMAD.WIDE.U32 R12, P0, R5, R17, R6 ;  /* 0x00000011050c7225 */ /* 0x000fc80007800006 */
[----:B------:R-:W-:-:S04]  /*0750*/  IMAD.WIDE.U32 R6, R5, R16, RZ ;  /* 0x0000001005067225 */ /* 0x000fc800078e00ff */
[----:B------:R-:W-:Y:S01]  /*0760*/  IMAD.X R15, RZ, RZ, RZ, P0 ;  /* 0x000000ffff0f7224 */ /* 0x000fe200000e06ff */
[----:B------:R-:W-:Y:S01]  /*0770*/  IADD3 RZ, P0, R7, R12, RZ ;  /* 0x0000000c07ff7210 */ /* 0x000fe20007f1e0ff */
[----:B------:R-:W-:-:S04]  /*0780*/  IMAD.MOV.U32 R14, RZ, RZ, R13 ;  /* 0x000000ffff0e7224 */ /* 0x000fc800078e000d */
[----:B------:R-:W-:-:S08]  /*0790*/  IMAD.WIDE.U32.X R6, R11, R17, R14, P0 ;  /* 0x000000110b067225 */ /* 0x000fd000000e040e */
.L_x_5:
[--C-:B------:R-:W-:Y:S01]  /*07a0*/  SHF.R.U64 R26, R6, R18, R7.reuse ;  /* 0x00000012061a7219 */ /* 0x100fe20000001207 */
[----:B------:R-:W0:Y:S01]  /*07b0*/  LDC.64 R22, c[0x0][0x640] ;  /* 0x00019000ff167b82 */ /* 0x000e220000000a00 */
[----:B------:R-:W-:Y:S01]  /*07c0*/  I2FP.F32.U32 R5, R8 ;  /* 0x0000000800057245 */ /* 0x000fe20000201000 */
[----:B------:R-:W-:Y:S01]  /*07d0*/  ULDC UR4, c[0x0][0x150] ;  /* 0x0000540000047ab9 */ /* 0x000fe20000000800 */
[----:B------:R-:W-:Y:S02]  /*07e0*/  SHF.R.U32.HI R6, RZ, R18, R7 ;  /* 0x00000012ff067219 */ /* 0x000fe40000011607 */
[----:B------:R-:W-:Y:S01]  /*07f0*/  IADD3 R11, P0, RZ, -R26, RZ ;  /* 0x8000001aff0b7210 */ /* 0x000fe20007f1e0ff */
[----:B------:R-:W-:Y:S01]  /*0800*/  FMUL R5, R5, UR4 ;  /* 0x0000000405057c20 */ /* 0x000fe20008400000 */
[----:B------:R-:W-:Y:S01]  /*0810*/  ULDC UR4, c[0x0][0x154] ;  /* 0x0000550000047ab9 */ /* 0x000fe20000000800 */
[----:B------:R-:W1:Y:S02]  /*0820*/  LDC R14, c[0x0][0x618] ;  /* 0x00018600ff0e7b82 */ /* 0x000e640000000800 */
[----:B------:R-:W-:-:S02]  /*0830*/  IMAD.X R13, RZ, RZ, ~R6, P0 ;  /* 0x000000ffff0d7224 */ /* 0x000fc400000e0e06 */
[----:B------:R-:W2:Y:S01]  /*0840*/  F2I.U32.TRUNC.NTZ R5, R5 ;  /* 0x0000000500057305 */ /* 0x000ea2000020f000 */
[----:B------:R-:W-:-:S03]  /*0850*/  IMAD.WIDE.U32 R6, R11, R20, R2 ;  /* 0x000000140b067225 */ /* 0x000fc600078e0002 */
[----:B------:R-:W3:Y:S01]  /*0860*/  LDC R9, c[0x0][0x144] ;  /* 0x00005100ff097b82 */ /* 0x000ee20000000800 */
[----:B------:R-:W-:-:S04]  /*0870*/  IMAD R12, R13, R20, RZ ;  /* 0x000000140d0c7224 */ /* 0x000fc800078e02ff */
[----:B------:R-:W-:Y:S02]  /*0880*/  IMAD R11, R11, R21, R12 ;  /* 0x000000150b0b7224 */ /* 0x000fe400078e020c */
[----:B------:R-:W-:Y:S01]  /*0890*/  IMAD.MOV.U32 R12, RZ, RZ, 0x1 ;  /* 0x00000001ff0c7424 */ /* 0x000fe200078e00ff */
[----:B------:R-:W4:Y:S01]  /*08a0*/  LDC R18, c[0x0][0x608] ;  /* 0x00018200ff127b82 */ /* 0x000f220000000800 */
[----:B------:R-:W-:Y:S01]  /*08b0*/  IMAD.IADD R11, R7, 0x1, R11 ;  /* 0x00000001070b7824 */ /* 0x000fe200078e020b */
[----:B0-----:R-:W-:Y:S01]  /*08c0*/  ISETP.NE.U32.AND P0, PT, R22, RZ, PT ;  /* 0x000000ff1600720c */ /* 0x001fe20003f05070 */
[----:B--2---:R-:W-:-:S03]  /*08d0*/  IMAD.MOV R7, RZ, RZ, -R5 ;  /* 0x000000ffff077224 */ /* 0x004fc600078e0a05 */
[----:B------:R-:W-:Y:S02]  /*08e0*/  ISETP.NE.AND.EX P0, PT, R23, RZ, PT, P0 ;  /* 0x000000ff1700720c */ /* 0x000fe40003f05300 */
[----:B------:R-:W0:Y:S01]  /*08f0*/  LDC R13, c[0x0][0x658] ;  /* 0x00019600ff0d7b82 */ /* 0x000e220000000800 */
[--C-:B-1----:R-:W-:Y:S02]  /*0900*/  SHF.R.U64 R16, R6, R14, R11.reuse ;  /* 0x0000000e06107219 */ /* 0x102fe4000000120b */
[----:B------:R-:W-:Y:S02]  /*0910*/  I2FP.F32.U32 R6, R10 ;  /* 0x0000000a00067245 */ /* 0x000fe40000201000 */
[----:B------:R-:W-:-:S03]  /*0920*/  SHF.R.U32.HI R11, RZ, R14, R11 ;  /* 0x0000000eff0b7219 */ /* 0x000fc6000001160b */
[----:B------:R-:W1:Y:S01]  /*0930*/  LDC R17, c[0x0][0x148] ;  /* 0x00005200ff117b82 */ /* 0x000e620000000800 */
[----:B---3--:R-:W-:Y:S02]  /*0940*/  IMAD R5, R9, R7, R8 ;  /* 0x0000000709057224 */ /* 0x008fe400078e0208 */
[----:B------:R-:W-:Y:S01]  /*0950*/  FMUL R7, R6, UR4 ;  /* 0x0000000406077c20 */ /* 0x000fe20008400000 */
[----:B------:R-:W-:-:S03]  /*0960*/  IMAD.MOV.U32 R6, RZ, RZ, -0x1 ;  /* 0xffffffffff067424 */ /* 0x000fc600078e00ff */
[----:B------:R2:W3:Y:S01]  /*0970*/  F2I.U32.TRUNC.NTZ R15, R7 ;  /* 0x00000007000f7305 */ /* 0x0004e2000020f000 */
[----:B------:R-:W1:Y:S01]  /*0980*/  LDC R21, c[0x0][0x600] ;  /* 0x00018000ff157b82 */ /* 0x000e620000000800 */
[-CC-:B----4-:R-:W-:Y:S02]  /*0990*/  SHF.R.U64 R27, R16, R18.reuse, R11.reuse ;  /* 0x00000012101b7219 */ /* 0x190fe4000000120b */
[----:B------:R-:W-:-:S05]  /*09a0*/  SHF.R.U32.HI R8, RZ, R18, R11 ;  /* 0x00000012ff087219 */ /* 0x000fca000001160b */
[----:B------:R-:W4:Y:S01]  /*09b0*/  LDC R20, c[0x0][0x648] ;  /* 0x00019200ff147b82 */ /* 0x000f220000000800 */
[-CC-:B0-----:R-:W-:Y:S02]  /*09c0*/  SHF.R.U64 R18, R27, R13.reuse, R8.reuse ;  /* 0x0000000d1b127219 */ /* 0x181fe40000001208 */
[-C--:B------:R-:W-:Y:S02]  /*09d0*/  SHF.L.U32 R6, R6, R13.reuse, RZ ;  /* 0x0000000d06067219 */ /* 0x080fe400000006ff */
[-C--:B------:R-:W-:Y:S02]  /*09e0*/  SHF.R.U32.HI R8, RZ, R13.reuse, R8 ;  /* 0x0000000dff087219 */ /* 0x080fe40000011608 */
[----:B------:R-:W-:Y:S01]  /*09f0*/  LOP3.LUT R14, RZ, R6, RZ, 0x33, !PT ;  /* 0x00000006ff0e7212 */ /* 0x000fe200078e33ff */
[----:B------:R-:W0:Y:S01]  /*0a00*/  LDC R25, c[0x0][0x638] ;  /* 0x00018e00ff197b82 */ /* 0x000e220000000800 */
[----:B------:R-:W-:Y:S01]  /*0a10*/  SHF.L.U32 R11, R12, R13, RZ ;  /* 0x0000000d0c0b7219 */ /* 0x000fe200000006ff */
[----:B------:R-:W-:-:S02]  /*0a20*/  IMAD.MOV.U32 R6, RZ, RZ, R18 ;  /* 0x000000ffff067224 */ /* 0x000fc400078e0012 */
[----:B--2---:R-:W-:-:S04]  /*0a30*/  IMAD.MOV.U32 R7, RZ, RZ, R8 ;  /* 0x000000ffff077224 */ /* 0x004fc800078e0008 */
[----:B------:R-:W2:Y:S01]  /*0a40*/  LDC R24, c[0x0][0x610] ;  /* 0x00018400ff187b82 */ /* 0x000ea20000000800 */
[----:B---3--:R-:W-:Y:S05]  /*0a50*/  @!P0 BRA `(.L_x_6) ;  /* 0x0000000000288947 */ /* 0x008fea0003800000 */
[----:B------:R-:W3:Y:S02]  /*0a60*/  LDC R13, c[0x0][0x64c] ;  /* 0x00019300ff0d7b82 */ /* 0x000ee40000000800 */
[----:B---3--:R-:W-:-:S05]  /*0a70*/  IADD3 R13, P0, R18, R13, RZ ;  /* 0x0000000d120d7210 */ /* 0x008fca0007f1e0ff */
        /* <DEDUP_REMOVED lines=8> */
.L_x_6:
[----:B----4-:R-:W-:Y:S01]  /*0b00*/  SHF.R.U64 R6, R6, R20, R7 ;  /* 0x0000001406067219 */ /* 0x010fe20000001207 */
[----:B-1----:R-:W-:Y:S01]  /*0b10*/  VIADD R7, R21, 0xffffffff ;  /* 0xffffffff15077836 */ /* 0x002fe20000000000 */
[----:B------:R-:W-:Y:S01]  /*0b20*/  LOP3.LUT R14, R27, R14, RZ, 0xc0, !PT ;  /* 0x0000000e1b0e7212 */ /* 0x000fe200078ec0ff */
[----:B------:R-:W-:Y:S02]  /*0b30*/  IMAD.MOV R15, RZ, RZ, -R15 ;  /* 0x000000ffff0f7224 */ /* 0x000fe400078e0a0f */
[----:B------:R-:W-:Y:S01]  /*0b40*/  IMAD.MOV R8, RZ, RZ, -R6 ;  /* 0x000000ffff087224 */ /* 0x000fe200078e0a06 */
[----:B------:R-:W-:Y:S01]  /*0b50*/  LOP3.LUT R7, R16, R7, RZ, 0xc0, !PT ;  /* 0x0000000710077212 */ /* 0x000fe200078ec0ff */
[----:B------:R-:W-:Y:S02]  /*0b60*/  IMAD R14, R11, R6, R14 ;  /* 0x000000060b0e7224 */ /* 0x000fe400078e020e */
[----:B------:R-:W-:Y:S02]  /*0b70*/  @P3 IMAD R5, R17, R15, R10 ;  /* 0x0000000f11053224 */ /* 0x000fe400078e020a */
[----:B0-----:R-:W-:-:S02]  /*0b80*/  IMAD R6, R8, R25, R18 ;  /* 0x0000001908067224 */ /* 0x001fc400078e0212 */
[----:B--2---:R-:W-:Y:S02]  /*0b90*/  IMAD R5, R14, R24, R5 ;  /* 0x000000180e057224 */ /* 0x004fe400078e0205 */
[----:B------:R-:W-:Y:S02]  /*0ba0*/  IMAD R6, R6, R21, R7 ;  /* 0x0000001506067224 */ /* 0x000fe400078e0207 */
[----:B------:R-:W-:-:S03]  /*0bb0*/  IMAD.MOV.U32 R12, RZ, RZ, 0x1 ;  /* 0x00000001ff0c7424 */ /* 0x000fc600078e00ff */
[----:B------:R-:W-:Y:S02]  /*0bc0*/  SEL R7, R6, R5, !P3 ;  /* 0x0000000506077207 */ /* 0x000fe40005800000 */
[----:B------:R-:W-:Y:S01]  /*0bd0*/  SEL R6, R5, R6, !P3 ;  /* 0x0000000605067207 */ /* 0x000fe20005800000 */
[----:B------:R-:W-:-:S07]  /*0be0*/  IMAD.MOV.U32 R5, RZ, RZ, R26 ;  /* 0x000000ffff057224 */ /* 0x000fce00078e001a */
.L_x_4:
[----:B------:R-:W-:-:S08]  /*0bf0*/  NOP ;  /* 0x0000000000007918 */ /* 0x000fd00000000000 */
[----:B------:R-:W0:Y:S02]  /*0c00*/  USETMAXREG.TRY_ALLOC.CTAPOOL UP0, 0xe8 ;  /* 0x000000e8000079c8 */ /* 0x000e240008000600 */
[----:B0-----:R-:W-:-:S13]  /*0c10*/  PLOP3.LUT P0, PT, PT, PT, UP0, 0x80, 0x0 ;  /* 0x000000000000781c */ /* 0x001fda0003f0f008 */
[----:B------:R-:W-:Y:S05]  /*0c20*/  @!P0 BRA `(.L_x_4) ;  /* 0xfffffffc00f08947 */ /* 0x000fea000383ffff */
[----:B------:R-:W-:Y:S01]  /*0c30*/  ULDC.64 UR4, c[0x0][0x598] ;  /* 0x0001660000047ab9 */ /* 0x000fe20000000a00 */
[----:B------:R-:W-:Y:S01]  /*0c40*/  ULDC.64 UR20, c[0x0][0x208] ;  /* 0x0000820000147ab9 */ /* 0x000fe20000000a00 */
[----:B------:R-:W-:-:S04]  /*0c50*/  ISETP.NE.U32.AND P0, PT, RZ, UR4, PT ;  /* 0x00000004ff007c0c */ /* 0x000fc8000bf05070 */
[----:B------:R-:W-:-:S13]  /*0c60*/  ISETP.NE.AND.EX P0, PT, RZ, UR5, PT, P0 ;  /* 0x00000005ff007c0c */ /* 0x000fda000bf05300 */
[----:B------:R-:W-:Y:S05]  /*0c70*/  @!P0 BRA `(.L_x_7) ;  /* 0x00000000001c8947 */ /* 0x000fea0003800000 */
[----:B------:R-:W0:Y:S02]  /*0c80*/  LDC.64 R8, c[0x0][0x598] ;  /* 0x00016600ff087b82 */ /* 0x000e240000000a00 */
[----:B0-----:R-:W2:Y:S02]  /*0c90*/  LDG.E.64 R8, desc[UR20][R8.64] ;  /* 0x0000001408087981 */ /* 0x001ea4000c1e1b00 */
[----:B--2---:R-:W-:-:S04]  /*0ca0*/  ISETP.NE.U32.AND P0, PT, R8, RZ, PT ;  /* 0x000000ff0800720c */ /* 0x004fc80003f05070 */
[----:B------:R-:W-:-:S13]  /*0cb0*/  ISETP.NE.AND.EX P0, PT, R9, RZ, PT, P0 ;  /* 0x000000ff0900720c */ /* 0x000fda0003f05300 */
[----:B------:R-:W-:Y:S05]  /*0cc0*/  @!P0 BRA `(.L_x_7) ;  /* 0x0000000000088947 */ /* 0x000fea0003800000 */
[----:B------:R0:W5:Y:S01]  /*0cd0*/  LD.E R8, desc[UR20][R8.64] ;  /* 0x0000001408087980 */ /* 0x000162000c101900 */
[----:B------:R-:W-:Y:S05]  /*0ce0*/  BRA `(.L_x_8) ;  /* 0x0000000000207947 */ /* 0x000fea0003800000 */
.L_x_7:
[----:B------:R-:W-:Y:S02]  /*0cf0*/  ULDC.64 UR4, c[0x0][0x588] ;  /* 0x0001620000047ab9 */ /* 0x000fe40000000a00 */
[----:B------:R-:W-:-:S04]  /*0d00*/  ISETP.NE.U32.AND P0, PT, RZ, UR4, PT ;  /* 0x00000004ff007c0c */ /* 0x000fc8000bf05070 */
[----:B------:R-:W-:-:S13]  /*0d10*/  ISETP.NE.AND.EX P0, PT, RZ, UR5, PT, P0 ;  /* 0x00000005ff007c0c */ /* 0x000fda000bf05300 */
[----:B------:R-:W-:Y:S05]  /*0d20*/  @!P0 BRA `(.L_x_9) ;  /* 0x00000000000c8947 */ /* 0x000fea0003800000 */
[----:B------:R-:W0:Y:S02]  /*0d30*/  LDC.64 R8, c[0x0][0x588] ;  /* 0x00016200ff087b82 */ /* 0x000e240000000a00 */
[----:B0-----:R1:W5:Y:S01]  /*0d40*/  LDG.E R8, desc[UR20][R8.64] ;  /* 0x0000001408087981 */ /* 0x001362000c1e1900 */
[----:B------:R-:W-:Y:S05]  /*0d50*/  BRA `(.L_x_8) ;  /* 0x0000000000047947 */ /* 0x000fea0003800000 */
.L_x_9:
[----:B------:R-:W2:Y:S02]  /*0d60*/  LDC R8, c[0x0][0x580] ;  /* 0x00016000ff087b82 */ /* 0x000ea40000000800 */
.L_x_8:
[----:B------:R-:W-:Y:S02]  /*0d70*/  ULDC.64 UR4, c[0x0][0x5a0] ;  /* 0x0001680000047ab9 */ /* 0x000fe40000000a00 */
[----:B------:R-:W-:-:S04]  /*0d80*/  ISETP.NE.U32.AND P0, PT, RZ, UR4, PT ;  /* 0x00000004ff007c0c */ /* 0x000fc8000bf05070 */
[----:B------:R-:W-:-:S13]  /*0d90*/  ISETP.NE.AND.EX P0, PT, RZ, UR5, PT, P0 ;  /* 0x00000005ff007c0c */ /* 0x000fda000bf05300 */
[----:B------:R-:W-:Y:S05]  /*0da0*/  @!P0 BRA `(.L_x_10) ;  /* 0x00000000001c8947 */ /* 0x000fea0003800000 */
[----:B------:R-:W3:Y:S02]  /*0db0*/  LDC.64 R10, c[0x0][0x5a0] ;  /* 0x00016800ff0a7b82 */ /* 0x000ee40000000a00 */
[----:B---3--:R-:W3:Y:S02]  /*0dc0*/  LDG.E.64 R10, desc[UR20][R10.64] ;  /* 0x000000140a0a7981 */ /* 0x008ee4000c1e1b00 */
[----:B---3--:R-:W-:-:S04]  /*0dd0*/  ISETP.NE.U32.AND P0, PT, R10, RZ, PT ;  /* 0x000000ff0a00720c */ /* 0x008fc80003f05070 */
[----:B------:R-:W-:-:S13]  /*0de0*/  ISETP.NE.AND.EX P0, PT, R11, RZ, PT, P0 ;  /* 0x000000ff0b00720c */ /* 0x000fda0003f05300 */
[----:B------:R-:W-:Y:S05]  /*0df0*/  @!P0 BRA `(.L_x_10) ;  /* 0x0000000000088947 */ /* 0x000fea0003800000 */
[----:B01----:R0:W5:Y:S01]  /*0e00*/  LD.E R9, desc[UR20][R10.64] ;  /* 0x000000140a097980 */ /* 0x003162000c101900 */
[----:B------:R-:W-:Y:S05]  /*0e10*/  BRA `(.L_x_11) ;  /* 0x0000000000207947 */ /* 0x000fea0003800000 */
.L_x_10:
[----:B------:R-:W-:Y:S02]  /*0e20*/  ULDC.64 UR4, c[0x0][0x590] ;  /* 0x0001640000047ab9 */ /* 0x000fe40000000a00 */
[----:B------:R-:W-:-:S04]  /*0e30*/  ISETP.NE.U32.AND P0, PT, RZ, UR4, PT ;  /* 0x00000004ff007c0c */ /* 0x000fc8000bf05070 */
[----:B------:R-:W-:-:S13]  /*0e40*/  ISETP.NE.AND.EX P0, PT, RZ, UR5, PT, P0 ;  /* 0x00000005ff007c0c */ /* 0x000fda000bf05300 */
[----:B------:R-:W-:Y:S05]  /*0e50*/  @!P0 BRA `(.L_x_12) ;  /* 0x00000000000c8947 */ /* 0x000fea0003800000 */
[----:B------:R-:W0:Y:S02]  /*0e60*/  LDC.64 R10, c[0x0][0x590] ;  /* 0x00016400ff0a7b82 */ /* 0x000e240000000a00 */
[----:B01----:R1:W5:Y:S01]  /*0e70*/  LDG.E R9, desc[UR20][R10.64] ;  /* 0x000000140a097981 */ /* 0x003362000c1e1900 */
[----:B------:R-:W-:Y:S05]  /*0e80*/  BRA `(.L_x_11) ;  /* 0x0000000000047947 */ /* 0x000fea0003800000 */
.L_x_12:
[----:B01----:R-:W3:Y:S02]  /*0e90*/  LDC R9, c[0x0][0x584] ;  /* 0x00016100ff097b82 */ /* 0x003ee40000000800 */
.L_x_11:
[----:B------:R-:W-:-:S13]  /*0ea0*/  LOP3.LUT P0, RZ, R12, 0xff, RZ, 0xc0, !PT ;  /* 0x000000ff0cff7812 */ /* 0x000fda000780c0ff */
[----:B------:R-:W-:Y:S05]  /*0eb0*/  @!P0 EXIT ;  /* 0x000000000000894d */ /* 0x000fea0003800000 */
[----:B------:R-:W-:Y:S01]  /*0ec0*/  ULDC UR4, c[0x0][0x28c] ;  /* 0x0000a30000047ab9 */ /* 0x000fe20000000800 */
[----:B------:R-:W-:Y:S01]  /*0ed0*/  LOP3.LUT R142, R4, 0x1, RZ, 0xfc, !PT ;  /* 0x00000001048e7812 */ /* 0x000fe200078efcff */
[----:B------:R-:W-:-:S04]  /*0ee0*/  UIADD3 UR4, UR4, 0x7f, URZ ;  /* 0x0000007f04047890 */ /* 0x000fc8000fffe03f */
[----:B------:R-:W-:-:S04]  /*0ef0*/  USHF.R.S32.HI UR5, URZ, 0x1f, UR4 ;  /* 0x0000001f3f057899 */ /* 0x000fc80008011404 */
[----:B------:R-:W-:-:S03]  /*0f00*/  ULEA.HI UR5, UR5, UR4, URZ, 0x7 ;  /* 0x0000000405057291 */ /* 0x000fc6000f8f383f */
[----:B------:R-:W-:Y:S01]  /*0f10*/  UMOV UR4, URZ ;  /* 0x0000003f00047c82 */ /* 0x000fe20008000000 */
[----:B------:R-:W-:-:S03]  /*0f20*/  USHF.R.S32.HI UR9, URZ, 0x7, UR5 ;  /* 0x000000073f097899 */ /* 0x000fc60008011405 */
[----:B------:R-:W-:-:S09]  /*0f30*/  UMOV UR5, URZ ;  /* 0x0000003f00057c82 */ /* 0x000fd20008000000 */
.L_x_165:
[----:B01----:R-:W-:Y:S01]  /*0f40*/  LOP3.LUT R10, R0, 0x80, RZ, 0xc0, !PT ;  /* 0x00000080000a7812 */ /* 0x003fe200078ec0ff */
[----:B------:R-:W0:Y:S01]  /*0f50*/  S2UR UR13, SR_CgaCtaId ;  /* 0x00000000000d79c3 */ /* 0x000e220000008800 */
[----:B------:R-:W-:Y:S01]  /*0f60*/  UMOV UR12, 0x400 ;  /* 0x00000400000c7882 */ /* 0x000fe20000000000 */
[----:B------:R-:W-:Y:S01]  /*0f70*/  UMOV UR6, URZ ;  /* 0x0000003f00067c82 */ /* 0x000fe20008000000 */
[----:B------:R-:W-:Y:S01]  /*0f80*/  SHF.R.U32.HI R10, RZ, 0x7, R10 ;  /* 0x00000007ff0a7819 */ /* 0x000fe2000001160a */
[----:B------:R-:W-:Y:S01]  /*0f90*/  UMOV UR7, URZ ;  /* 0x0000003f00077c82 */ /* 0x000fe20008000000 */
[----:B------:R-:W-:Y:S02]  /*0fa0*/  CS2R R18, SRZ ;  /* 0x0000000000127805 */ /* 0x000fe4000001ff00 */
[----:B------:R-:W-:Y:S02]  /*0fb0*/  CS2R R16, SRZ ;  /* 0x0000000000107805 */ /* 0x000fe4000001ff00 */
[----:B------:R-:W-:Y:S01]  /*0fc0*/  CS2R R20, SRZ ;  /* 0x0000000000147805 */ /* 0x000fe2000001ff00 */
[----:B------:R-:W1:Y:S01]  /*0fd0*/  LDC R11, c[0x0][0x28c] ;  /* 0x0000a300ff0b7b82 */ /* 0x000e620000000800 */
[----:B----4-:R-:W4:Y:S01]  /*0fe0*/  SHFL.IDX PT, R10, R10, RZ, 0x1f ;  /* 0x00001fff0a0a7589 */ /* 0x010f2200000e0000 */
[----:B------:R-:W-:-:S02]  /*0ff0*/  CS2R R22, SRZ ;  /* 0x0000000000167805 */ /* 0x000fc4000001ff00 */
[----:B------:R-:W-:Y:S02]  /*1000*/  CS2R R88, SRZ ;  /* 0x0000000000587805 */ /* 0x000fe4000001ff00 */
[----:B------:R-:W-:Y:S02]  /*1010*/  CS2R R90, SRZ ;  /* 0x00000000005a7805 */ /* 0x000fe4000001ff00 */
[----:B------:R-:W-:Y:S02]  /*1020*/  CS2R R92, SRZ ;  /* 0x00000000005c7805 */ /* 0x000fe4000001ff00 */
[----:B------:R-:W-:Y:S02]  /*1030*/  CS2R R96, SRZ ;  /* 0x0000000000607805 */ /* 0x000fe4000001ff00 */
[----:B------:R-:W-:Y:S02]  /*1040*/  CS2R R94, SRZ ;  /* 0x00000000005e7805 */ /* 0x000fe4000001ff00 */
        /* <DEDUP_REMOVED lines=16> */
[----:B-1----:R-:W-:Y:S02]  /*1150*/  ISETP.GE.AND P0, PT, R11, 0x1, PT ;  /* 0x000000010b00780c */ /* 0x002fe40003f06270 */
[----:B------:R-:W-:Y:S02]  /*1160*/  CS2R R130, SRZ ;  /* 0x0000000000827805 */ /* 0x000fe4000001ff00 */
[----:B----4-:R-:W-:-:S02]  /*1170*/  R2UR UR8, R10 ;  /* 0x000000000a0872ca */ /* 0x010fc400000e0000 */
[----:B------:R-:W-:Y:S02]  /*1180*/  CS2R R132, SRZ ;  /* 0x0000000000847805 */ /* 0x000fe4000001ff00 */
[----:B------:R-:W-:Y:S02]  /*1190*/  CS2R R134, SRZ ;  /* 0x0000000000867805 */ /* 0x000fe4000001ff00 */
[----:B------:R-:W-:Y:S02]  /*11a0*/  CS2R R136, SRZ ;  /* 0x0000000000887805 */ /* 0x000fe4000001ff00 */
[----:B------:R-:W-:Y:S02]  /*11b0*/  CS2R R138, SRZ ;  /* 0x00000000008a7805 */ /* 0x000fe4000001ff00 */
[----:B------:R-:W-:Y:S01]  /*11c0*/  CS2R R140, SRZ ;  /* 0x00000000008c7805 */ /* 0x000fe2000001ff00 */
[----:B------:R-:W-:Y:S01]  /*11d0*/  IMAD.MOV.U32 R143, RZ, RZ, RZ ;  /* 0x000000ffff8f7224 */ /* 0x000fe200078e00ff */
[----:B------:R-:W-:Y:S01]  /*11e0*/  CS2R R56, SRZ ;  /* 0x0000000000387805 */ /* 0x000fe2000001ff00 */
[----:B------:R-:W-:Y:S01]  /*11f0*/  IMAD.MOV.U32 R145, RZ, RZ, RZ ;  /* 0x000000ffff917224 */ /* 0x000fe200078e00ff */
[----:B------:R-:W-:Y:S01]  /*1200*/  CS2R R58, SRZ ;  /* 0x00000000003a7805 */ /* 0x000fe2000001ff00 */
[----:B--23--:R-:W-:Y:S01]  /*1210*/  IMAD.U32 R13, RZ, RZ, UR4 ;  /* 0x00000004ff0d7e24 */ /* 0x00cfe2000f8e00ff */
[----:B------:R-:W-:-:S02]  /*1220*/  CS2R R60, SRZ ;  /* 0x00000000003c7805 */ /* 0x000fc4000001ff00 */
[----:B------:R-:W-:Y:S01]  /*1230*/  CS2R R62, SRZ ;  /* 0x00000000003e7805 */ /* 0x000fe2000001ff00 */
[----:B------:R-:W-:Y:S01]  /*1240*/  ULEA.HI UR10, UR8, UR8, URZ, 0x1 ;  /* 0x00000008080a7291 */ /* 0x000fe2000f8f083f */
[----:B------:R-:W-:Y:S02]  /*1250*/  CS2R R64, SRZ ;  /* 0x0000000000407805 */ /* 0x000fe4000001ff00 */
[----:B------:R-:W-:Y:S02]  /*1260*/  CS2R R66, SRZ ;  /* 0x0000000000427805 */ /* 0x000fe4000001ff00 */
[----:B------:R-:W-:Y:S01]  /*1270*/  CS2R R68, SRZ ;  /* 0x0000000000447805 */ /* 0x000fe2000001ff00 */
[----:B------:R-:W-:Y:S01]  /*1280*/  ULOP3.LUT UR11, UR10, 0x7fffe, URZ, 0xc0, !UPT ;  /* 0x0007fffe0a0b7892 */ /* 0x000fe2000f8ec03f */
[----:B------:R-:W-:Y:S01]  /*1290*/  CS2R R70, SRZ ;  /* 0x0000000000467805 */ /* 0x000fe2000001ff00 */
[----:B0-----:R-:W-:Y:S01]  /*12a0*/  ULEA UR10, UR13, UR12, 0x18 ;  /* 0x0000000c0d0a7291 */ /* 0x001fe2000f8ec03f */
[----:B------:R-:W-:Y:S01]  /*12b0*/  CS2R R72, SRZ ;  /* 0x0000000000487805 */ /* 0x000fe2000001ff00 */
[----:B------:R-:W-:Y:S01]  /*12c0*/  UIADD3 UR11, UR8, -UR11, URZ ;  /* 0x8000000b080b7290 */ /* 0x000fe2000fffe03f */
[----:B------:R-:W-:Y:S01]  /*12d0*/  CS2R R74, SRZ ;  /* 0x00000000004a7805 */ /* 0x000fe2000001ff00 */
[----:B------:R-:W-:Y:S01]  /*12e0*/  UMOV UR12, UR5 ;  /* 0x00000005000c7c82 */ /* 0x000fe20008000000 */
[----:B------:R-:W-:Y:S01]  /*12f0*/  UMOV UR8, URZ ;  /* 0x0000003f00087c82 */ /* 0x000fe20008000000 */
[----:B------:R-:W-:Y:S01]  /*1300*/  ULEA UR11, UR11, UR10, 0xd ;  /* 0x0000000a0b0b7291 */ /* 0x000fe2000f8e683f */
[----:B------:R-:W-:-:S02]  /*1310*/  CS2R R76, SRZ ;  /* 0x00000000004c7805 */ /* 0x000fc4000001ff00 */
[----:B------:R-:W-:Y:S02]  /*1320*/  CS2R R78, SRZ ;  /* 0x00000000004e7805 */ /* 0x000fe4000001ff00 */
[----:B------:R-:W-:Y:S01]  /*1330*/  CS2R R80, SRZ ;  /* 0x0000000000507805 */ /* 0x000fe2000001ff00 */
[----:B------:R-:W-:Y:S01]  /*1340*/  UIADD3 UR11, UR11, 0x100, URZ ;  /* 0x000001000b0b7890 */ /* 0x000fe2000fffe03f */
[----:B------:R-:W-:Y:S02]  /*1350*/  CS2R R82, SRZ ;  /* 0x0000000000527805 */ /* 0x000fe4000001ff00 */
[----:B------:R-:W-:Y:S02]  /*1360*/  CS2R R84, SRZ ;  /* 0x0000000000547805 */ /* 0x000fe4000001ff00 */
[----:B------:R-:W-:Y:S01]  /*1370*/  CS2R R86, SRZ ;  /* 0x0000000000567805 */ /* 0x000fe2000001ff00 */
[----:B------:R-:W-:Y:S01]  /*1380*/  USHF.R.U32.HI UR11, URZ, 0x4, UR11 ;  /* 0x000000043f0b7899 */ /* 0x000fe2000801160b */
[----:B------:R-:W-:-:S02]  /*1390*/  CS2R R24, SRZ ;  /* 0x0000000000187805 */ /* 0x000fc4000001ff00 */
[----:B------:R-:W-:Y:S02]  /*13a0*/  CS2R R26, SRZ ;  /* 0x00000000001a7805 */ /* 0x000fe4000001ff00 */
[----:B------:R-:W-:Y:S01]  /*13b0*/  CS2R R28, SRZ ;  /* 0x00000000001c7805 */ /* 0x000fe2000001ff00 */
[----:B------:R-:W-:Y:S01]  /*13c0*/  ULOP3.LUT UR11, UR11, 0x3fff, URZ, 0xc0, !UPT ;  /* 0x00003fff0b0b7892 */ /* 0x000fe2000f8ec03f */
        /* <DEDUP_REMOVED lines=12> */
[----:B------:R-:W-:Y:S01]  /*1490*/  CS2R R54, SRZ ;  /* 0x0000000000367805 */ /* 0x000fe2000001ff00 */
[----:B------:R-:W-:Y:S06]  /*14a0*/  @!P0 BRA `(.L_x_13) ;  /* 0x0000000800a08947 */ /* 0x000fec0003800000 */
[----:B------:R-:W-:-:S13]  /*14b0*/  ISETP.NE.AND P1, PT, R142, 0x3, PT ;  /* 0x000000038e00780c */ /* 0x000fda0003f25270 */
[----:B------:R-:W-:Y:S05]  /*14c0*/  @!P1 BRA `(.L_x_14) ;  /* 0x0000000000049947 */ /* 0x000fea0003800000 */
[----:B------:R-:W-:Y:S01]  /*14d0*/  BPT.TRAP 0x1 ;  /* 0x000000040000795c */ /* 0x000fe20000300000 */
.L_x_14:
[----:B------:R-:W-:Y:S01]  /*14e0*/  ULEA UR6, UR5, UR10, 0x3 ;  /* 0x0000000a05067291 */ /* 0x000fe2000f8e183f */
[----:B------:R-:W-:-:S05]  /*14f0*/  IMAD.U32 R10, RZ, RZ, UR4 ;  /* 0x00000004ff0a7e24 */ /* 0x000fca000f8e00ff */
[----:B------:R-:W-:-:S04]  /*1500*/  SHF.L.U32 R10, R10, 0x1f, RZ ;  /* 0x0000001f0a0a7819 */ /* 0x000fc800000006ff */
[----:B------:R0:W1:Y:S01]  /*1510*/  SYNCS.PHASECHK.TRANS64.TRYWAIT P0, [UR6], R10 ;  /* 0x0000000aff0075a7 */ /* 0x0000620008000146 */
[----:B------:R-:W-:Y:S05]  /*1520*/  @!P1 BRA `(.L_x_15) ;  /* 0x0000000000049947 */ /* 0x000fea0003800000 */
[----:B------:R-:W-:Y:S01]  /*1530*/  BPT.TRAP 0x1 ;  /* 0x000000040000795c */ /* 0x000fe20000300000 */
.L_x_15:
[----:B-1----:R-:W-:Y:S05]  /*1540*/  @P0 BRA `(.L_x_16) ;  /* 0x0000000000080947 */ /* 0x002fea0003800000 */
[----:B------:R-:W1:Y:S02]  /*1550*/  SYNCS.PHASECHK.TRANS64.TRYWAIT P0, [UR6], R10 ;  /* 0x0000000aff0075a7 */ /* 0x000e640008000146 */
[----:B-1----:R-:W-:Y:S05]  /*1560*/  @!P0 BRA `(.L_x_17) ;  /* 0x0000008000688947 */ /* 0x002fea0003800000 */
.L_x_16:
[----:B------:R-:W-:Y:S01]  /*1570*/  UIADD3 UR6, UR10, 0x28100, URZ ;  /* 0x000281000a067890 */ /* 0x000fe2000fffe03f */
[----:B------:R-:W-:Y:S01]  /*1580*/  WARPGROUP.ARRIVE ;  /* 0x00000000000079c5 */ /* 0x000fe20000000000 */
[----:B------:R-:W-:Y:S01]  /*1590*/  ULOP3.LUT UR8, UR11, 0x10000, URZ, 0xfc, !UPT ;  /* 0x000100000b087892 */ /* 0x000fe2000f8efc3f */
[----:B------:R-:W-:Y:S01]  /*15a0*/  CS2R R18, SRZ ;  /* 0x0000000000127805 */ /* 0x000fe2000001ff00 */
[----:B------:R-:W-:Y:S01]  /*15b0*/  USHF.R.U32.HI UR6, URZ, 0x4, UR6 ;  /* 0x000000043f067899 */ /* 0x000fe20008011606 */
[----:B------:R-:W-:Y:S01]  /*15c0*/  CS2R R16, SRZ ;  /* 0x0000000000107805 */ /* 0x000fe2000001ff00 */
[----:B------:R-:W-:Y:S01]  /*15d0*/  ULEA UR8, UR5, UR8, 0xb ;  /* 0x0000000805087291 */ /* 0x000fe2000f8e583f */
[----:B------:R-:W-:Y:S01]  /*15e0*/  CS2R R20, SRZ ;  /* 0x0000000000147805 */ /* 0x000fe2000001ff00 */
[----:B------:R-:W-:Y:S01]  /*15f0*/  ULOP3.LUT UR6, UR6, 0x3fff, URZ, 0xc0, !UPT ;  /* 0x00003fff06067892 */ /* 0x000fe2000f8ec03f */
[----:B------:R-:W-:Y:S01]  /*1600*/  CS2R R22, SRZ ;  /* 0x0000000000167805 */ /* 0x000fe2000001ff00 */
[----:B------:R-:W-:Y:S01]  /*1610*/  UMOV UR13, 0x40000040 ;  /* 0x40000040000d7882 */ /* 0x000fe20000000000 */
[----:B------:R-:W-:Y:S01]  /*1620*/  UMOV UR15, 0x40000040 ;  /* 0x40000040000f7882 */ /* 0x000fe20000000000 */
[----:B------:R-:W-:Y:S01]  /*1630*/  ULOP3.LUT UR6, UR6, 0x10000, URZ, 0xfc, !UPT ;  /* 0x0001000006067892 */ /* 0x000fe2000f8efc3f */
[----:B------:R-:W-:Y:S01]  /*1640*/  CS2R R88, SRZ ;  /* 0x0000000000587805 */ /* 0x000fe2000001ff00 */
[----:B------:R-:W-:Y:S01]  /*1650*/  UMOV UR12, UR8 ;  /* 0x00000008000c7c82 */ /* 0x000fe20008000000 */
[----:B------:R-:W-:Y:S01]  /*1660*/  CS2R R90, SRZ ;  /* 0x00000000005a7805 */ /* 0x000fe2000001ff00 */
[----:B------:R-:W-:Y:S01]  /*1670*/  ULEA UR7, UR5, UR6, 0x9 ;  /* 0x0000000605077291 */ /* 0x000fe2000f8e483f */
[----:B------:R-:W-:Y:S01]  /*1680*/  CS2R R92, SRZ ;  /* 0x00000000005c7805 */ /* 0x000fe2000001ff00 */
[----:B------:R-:W-:Y:S01]  /*1690*/  UIADD3 UR6, UR8, 0x400, URZ ;  /* 0x0000040008067890 */ /* 0x000fe2000fffe03f */
[----:B------:R-:W-:-:S02]  /*16a0*/  CS2R R96, SRZ ;  /* 0x0000000000607805 */ /* 0x000fc4000001ff00 */
[----:B------:R-:W-:Y:S02]  /*16b0*/  CS2R R94, SRZ ;  /* 0x00000000005e7805 */ /* 0x000fe4000001ff00 */
[----:B------:R-:W-:Y:S02]  /*16c0*/  CS2R R98, SRZ ;  /* 0x0000000000627805 */ /* 0x000fe4000001ff00 */
[----:B------:R-:W-:Y:S01]  /*16d0*/  CS2R R100, SRZ ;  /* 0x0000000000647805 */ /* 0x000fe2000001ff00 */
[----:B------:R-:W-:Y:S01]  /*16e0*/  UMOV UR14, UR7 ;  /* 0x00000007000e7c82 */ /* 0x000fe20008000000 */
[----:B------:R-:W-:Y:S01]  /*16f0*/  CS2R R102, SRZ ;  /* 0x0000000000667805 */ /* 0x000fe2000001ff00 */
[----:B------:R-:W-:Y:S01]  /*1700*/  QGMMA.64x64x32.F32.E5M2.E5M2 R56, gdesc[UR12], RZ, !UPT ;  /* 0x00e000000c3879f3 */ /* 0x000fe2000c7038ff */
[----:B------:R-:W-:Y:S01]  /*1710*/  UMOV UR12, UR6 ;  /* 0x00000006000c7c82 */ /* 0x000fe20008000000 */
[----:B------:R-:W-:Y:S01]  /*1720*/  UMOV UR13, 0x40000040 ;  /* 0x40000040000d7882 */ /* 0x000fe20000000000 */
[----:B------:R-:W-:Y:S01]  /*1730*/  UIADD3 UR6, UR8, 0x402, URZ ;  /* 0x0000040208067890 */ /* 0x000fe2000fffe03f */
[----:B------:R-:W-:Y:S01]  /*1740*/  QGMMA.64x64x32.F32.E5M2.E5M2 R24, gdesc[UR12], RZ, !UPT ;  /* 0x00e000000c1879f3 */ /* 0x000fe2000c7038ff */
[----:B------:R-:W-:Y:S01]  /*1750*/  UIADD3 UR12, UR8, 0x2, URZ ;  /* 0x00000002080c7890 */ /* 0x000fe2000fffe03f */
[----:B------:R-:W-:Y:S01]  /*1760*/  CS2R R104, SRZ ;  /* 0x0000000000687805 */ /* 0x000fe2000001ff00 */
[----:B------:R-:W-:Y:S01]  /*1770*/  UIADD3 UR14, UR7, 0x2, URZ ;  /* 0x00000002070e7890 */ /* 0x000fe2000fffe03f */
[----:B------:R-:W-:Y:S01]  /*1780*/  CS2R R108, SRZ ;  /* 0x00000000006c7805 */ /* 0x000fe2000001ff00 */
[----:B------:R-:W-:Y:S01]  /*1790*/  UMOV UR13, 0x40000040 ;  /* 0x40000040000d7882 */ /* 0x000fe20000000000 */
[----:B------:R-:W-:Y:S01]  /*17a0*/  UMOV UR15, 0x40000040 ;  /* 0x40000040000f7882 */ /* 0x000fe20000000000 */
        /* <DEDUP_REMOVED lines=16> */
[----:B------:R-:W-:Y:S01]  /*18b0*/  CS2R R140, SRZ ;  /* 0x00000000008c7805 */ /* 0x000fe2000001ff00 */
[----:B------:R-:W-:Y:S02]  /*18c0*/  IMAD.MOV.U32 R143, RZ, RZ, RZ ;  /* 0x000000ffff8f7224 */ /* 0x000fe400078e00ff */
[----:B------:R-:W-:Y:S01]  /*18d0*/  IMAD.MOV.U32 R145, RZ, RZ, RZ ;  /* 0x000000ffff917224 */ /* 0x000fe200078e00ff */
[----:B------:R-:W-:Y:S01]  /*18e0*/  QGMMA.64x64x32.F32.E5M2.E5M2 R56, gdesc[UR12], R56 ;  /* 0x00e000000c3879f3 */ /* 0x000fe20008703838 */
[----:B------:R-:W-:Y:S01]  /*18f0*/  UMOV UR12, UR6 ;  /* 0x00000006000c7c82 */ /* 0x000fe20008000000 */
[----:B------:R-:W-:Y:S01]  /*1900*/  UMOV UR13, 0x40000040 ;  /* 0x40000040000d7882 */ /* 0x000fe20000000000 */
[----:B------:R-:W-:Y:S01]  /*1910*/  UIADD3 UR6, UR8, 0x404, URZ ;  /* 0x0000040408067890 */ /* 0x000fe2000fffe03f */
[----:B------:R-:W-:Y:S01]  /*1920*/  QGMMA.64x64x32.F32.E5M2.E5M2 R24, gdesc[UR12], R24 ;  /* 0x00e000000c1879f3 */ /* 0x000fe20008703818 */
[----:B------:R-:W-:-:S02]  /*1930*/  UIADD3 UR12, UR8, 0x4, URZ ;  /* 0x00000004080c7890 */ /* 0x000fc4000fffe03f */
[----:B------:R-:W-:Y:S01]  /*1940*/  UIADD3 UR14, UR7, 0x4, URZ ;  /* 0x00000004070e7890 */ /* 0x000fe2000fffe03f */
[----:B------:R-:W-:Y:S01]  /*1950*/  UMOV UR13, 0x40000040 ;  /* 0x40000040000d7882 */ /* 0x000fe20000000000 */
[----:B------:R-:W-:-:S07]  /*1960*/  UMOV UR15, 0x40000040 ;  /* 0x40000040000f7882 */ /* 0x000fce0000000000 */
[----:B------:R-:W-:Y:S01]  /*1970*/  QGMMA.64x64x32.F32.E5M2.E5M2 R56, gdesc[UR12], R56 ;  /* 0x00e000000c3879f3 */ /* 0x000fe20008703838 */
[----:B------:R-:W-:Y:S01]  /*1980*/  UMOV UR12, UR6 ;  /* 0x00000006000c7c82 */ /* 0x000fe20008000000 */
[----:B------:R-:W-:Y:S01]  /*1990*/  UMOV UR13, 0x40000040 ;  /* 0x40000040000d7882 */ /* 0x000fe20000000000 */
[----:B------:R-:W-:Y:S01]  /*19a0*/  UMOV UR6, 0x4 ;  /* 0x0000000400067882 */ /* 0x000fe20000000000 */
[----:B------:R-:W-:Y:S01]  /*19b0*/  QGMMA.64x64x32.F32.E5M2.E5M2 R24, gdesc[UR12], R24 ;  /* 0x00e000000c1879f3 */ /* 0x000fe20008703818 */
[----:B------:R-:W-:Y:S02]  /*19c0*/  UIADD3 UR14, UR7, 0x6, URZ ;  /* 0x00000006070e7890 */ /* 0x000fe4000fffe03f */
[----:B------:R-:W-:Y:S01]  /*19d0*/  UIADD3 UR12, UR8, 0x6, URZ ;  /* 0x00000006080c7890 */ /* 0x000fe2000fffe03f */
[----:B------:R-:W-:Y:S01]  /*19e0*/  ULDC UR7, c[0x0][0x50c] ;  /* 0x0001430000077ab9 */ /* 0x000fe20000000800 */
[----:B------:R-:W-:Y:S02]  /*19f0*/  UIADD3 UR8, UR8, 0x406, URZ ;  /* 0x0000040608087890 */ /* 0x000fe4000fffe03f */
[----:B------:R-:W-:Y:S01]  /*1a00*/  UISETP.NE.AND UP0, UPT, UR7, 0x4, UPT ;  /* 0x000000040700788c */ /* 0x000fe2000bf05270 */
[----:B------:R-:W-:Y:S01]  /*1a10*/  UMOV UR13, 0x40000040 ;  /* 0x40000040000d7882 */ /* 0x000fe20000000000 */
[----:B------:R-:W-:-:S02]  /*1a20*/  UMOV UR15, 0x40000040 ;  /* 0x40000040000f7882 */ /* 0x000fc40000000000 */
[----:B------:R-:W-:-:S06]  /*1a30*/  USEL UR7, URZ, 0x1, UP0 ;  /* 0x000000013f077887 */ /* 0x000fcc0008000000 */
[----:B------:R-:W-:Y:S01]  /*1a40*/  ISETP.NE.AND P0, PT, RZ, UR7, PT ;  /* 0x00000007ff007c0c */ /* 0x000fe2000bf05270 */
[----:B------:R-:W-:Y:S01]  /*1a50*/  QGMMA.64x64x32.F32.E5M2.E5M2 R56, gdesc[UR12], R56 ;  /* 0x00e000000c3879f3 */ /* 0x000fe20008703838 */
[----:B------:R-:W-:Y:S01]  /*1a60*/  UMOV UR12, UR8 ;  /* 0x00000008000c7c82 */ /* 0x000fe20008000000 */
[----:B------:R-:W-:Y:S02]  /*1a70*/  UMOV UR13, 0x40000040 ;  /* 0x40000040000d7882 */ /* 0x000fe40000000000 */
[----:B------:R-:W-:Y:S08]  /*1a80*/  QGMMA.64x64x32.F32.E5M2.E5M2 R24, gdesc[UR12], R24, gsb0 ;  /* 0x00e000000c1879f3 */ /* 0x000ff00008003818 */
[----:B------:R-:W-:Y:S05]  /*1a90*/  @!P0 BRA `(.L_x_18) ;  /* 0x0000000400088947 */ /* 0x000fea0003800000 */
[----:B------:R-:W-:Y:S02]  /*1aa0*/  WARPGROUP.DEPBAR.LE gsb0, 0x0 ;  /* 0x00008000000079c5 */ /* 0x000fe40000010000 */
[----:B------:R-:W-:-:S01]  /*1ab0*/  FADD R145, RZ, R56 ;  /* 0x00000038ff917221 */ /* 0x000fc20000000000 */
[----:B------:R-:W-:Y:S01]  /*1ac0*/  FADD R140, RZ, R57 ;  /* 0x00000039ff8c7221 */ /* 0x000fe20000000000 */
        /* <DEDUP_REMOVED lines=62> */
[----:B------:R-:W-:-:S06]  /*1eb0*/  UMOV UR6, URZ ;  /* 0x0000003f00067c82 */ /* 0x000fcc0008000000 */
.L_x_18:
[----:B------:R-:W-:-:S04]  /*1ec0*/  UIADD3 UR12, UR5, 0x1, URZ ;  /* 0x00000001050c7890 */ /* 0x000fc8000fffe03f */
[----:B------:R-:W-:-:S04]  /*1ed0*/  UISETP.NE.AND UP0, UPT, UR12, 0x5, UPT ;  /* 0x000000050c00788c */ /* 0x000fc8000bf05270 */
[----:B------:R-:W-:Y:S02]  /*1ee0*/  USEL UR8, URZ, 0x1, UP0 ;  /* 0x000000013f087887 */ /* 0x000fe40008000000 */
[----:B------:R-:W-:Y:S02]  /*1ef0*/  USEL UR12, UR12, URZ, UP0 ;  /* 0x0000003f0c0c7287 */ /* 0x000fe40008000000 */
[----:B------:R-:W-:-:S06]  /*1f00*/  ULOP3.LUT UR8, UR4, UR8, URZ, 0x3c, !UPT ;  /* 0x0000000804087292 */ /* 0x000fcc000f8e3c3f */
[----:B------:R-:W-:Y:S01]  /*1f10*/  IMAD.U32 R13, RZ, RZ, UR8 ;  /* 0x00000008ff0d7e24 */ /* 0x000fe2000f8e00ff */
[----:B------:R-:W-:-:S06]  /*1f20*/  UMOV UR8, 0x1 ;  /* 0x0000000100087882 */ /* 0x000fcc0000000000 */
.L_x_13:
[----:B------:R-:W-:-:S04]  /*1f30*/  UISETP.LT.AND UP0, UPT, UR9, 0x1, UPT ;  /* 0x000000010900788c */ /* 0x000fc8000bf01270 */
[----:B------:R-:W-:-:S04]  /*1f40*/  USEL UR13, UR9, 0x1, UP0 ;  /* 0x00000001090d7887 */ /* 0x000fc80008000000 */
[----:B------:R-:W-:-:S04]  /*1f50*/  UIADD3 UR13, UR9, -UR13, URZ ;  /* 0x8000000d090d7290 */ /* 0x000fc8000fffe03f */
[----:B------:R-:W-:-:S06]  /*1f60*/  UISETP.GE.AND UP0, UPT, UR13, 0x1, UPT ;  /* 0x000000010d00788c */ /* 0x000fcc000bf06270 */
[----:B------:R-:W-:-:S13]  /*1f70*/  PLOP3.LUT P0, PT, PT, PT, UP0, 0x80, 0x0 ;  /* 0x000000000000781c */ /* 0x000fda0003f0f008 */
[----:B------:R-:W-:Y:S05]  /*1f80*/  @!P0 BRA `(.L_x_19) ;  /* 0x0000000800748947 */ /* 0x000fea0003800000 */
[----:B01----:R-:W-:Y:S01]  /*1f90*/  IMAD.U32 R10, RZ, RZ, UR13 ;  /* 0x0000000dff0a7e24 */ /* 0x003fe2000f8e00ff */
[----:B------:R-:W-:Y:S01]  /*1fa0*/  UMOV UR13, UR5 ;  /* 0x00000005000d7c82 */ /* 0x000fe20008000000 */
[----:B------:R-:W-:-:S05]  /*1fb0*/  ULDC UR15, c[0x0][0x50c] ;  /* 0x00014300000f7ab9 */ /* 0x000fca0000000800 */
.L_x_27:
[----:B------:R-:W-:-:S13]  /*1fc0*/  ISETP.NE.AND P1, PT, R142, 0x3, PT ;  /* 0x000000038e00780c */ /* 0x000fda0003f25270 */
[----:B01----:R-:W-:Y:S05]  /*1fd0*/  @!P1 BRA `(.L_x_20) ;  /* 0x0000000000049947 */ /* 0x003fea0003800000 */
[----:B------:R-:W-:Y:S01]  /*1fe0*/  BPT.TRAP 0x1 ;  /* 0x000000040000795c */ /* 0x000fe20000300000 */
.L_x_20:
[----:B------:R-:W0:Y:S01]  /*1ff0*/  S2UR UR14, SR_CgaCtaId ;  /* 0x00000000000e79c3 */ /* 0x000e220000008800 */
[----:B------:R-:W-:Y:S01]  /*2000*/  UMOV UR10, 0x400 ;  /* 0x00000400000a7882 */ /* 0x000fe20000000000 */
[----:B------:R-:W-:Y:S01]  /*2010*/  SHF.L.U32 R11, R13, 0x1f, RZ ;  /* 0x0000001f0d0b7819 */ /* 0x000fe200000006ff */
[----:B0-----:R-:W-:-:S04]  /*2020*/  ULEA UR10, UR14, UR10, 0x18 ;  /* 0x0000000a0e0a7291 */ /* 0x001fc8000f8ec03f */
[----:B------:R-:W-:-:S09]  /*2030*/  ULEA UR14, UR12, UR10, 0x3 ;  /* 0x0000000a0c0e7291 */ /* 0x000fd2000f8e183f */
[----:B------:R0:W1:Y:S01]  /*2040*/  SYNCS.PHASECHK.TRANS64.TRYWAIT P0, [UR14], R11 ;  /* 0x0000000bff0075a7 */ /* 0x000062000800014e */
[----:B------:R-:W-:Y:S05]  /*2050*/  @!P1 BRA `(.L_x_21) ;  /* 0x0000000000049947 */ /* 0x000fea0003800000 */
[----:B------:R-:W-:Y:S01]  /*2060*/  BPT.TRAP 0x1 ;  /* 0x000000040000795c */ /* 0x000fe20000300000 */
.L_x_21:
[----:B-1----:R-:W-:Y:S05]  /*2070*/  @P0 BRA `(.L_x_22) ;  /* 0x0000000000080947 */ /* 0x002fea0003800000 */
[----:B------:R-:W1:Y:S02]  /*2080*/  SYNCS.PHASECHK.TRANS64.TRYWAIT P0, [UR14], R11 ;  /* 0x0000000bff0075a7 */ /* 0x000e64000800014e */
[----:B-1----:R-:W-:Y:S05]  /*2090*/  @!P0 BRA `(.L_x_23) ;  /* 0x0000007400b48947 */ /* 0x002fea0003800000 */
.L_x_22:
[----:B------:R-:W-:Y:S01]  /*20a0*/  UIADD3 UR14, UR10, 0x28100, URZ ;  /* 0x000281000a0e7890 */ /* 0x000fe2000fffe03f */
[----:B------:R-:W-:Y:S01]  /*20b0*/  WARPGROUP.ARRIVE ;  /* 0x00000000000079c5 */ /* 0x000fe20000000000 */
[----:B------:R-:W-:Y:S02]  /*20c0*/  UISETP.NE.AND UP0, UPT, UR7, URZ, UPT ;  /* 0x0000003f0700728c */ /* 0x000fe4000bf05270 */
[----:B------:R-:W-:Y:S02]  /*20d0*/  USHF.R.U32.HI UR14, URZ, 0x4, UR14 ;  /* 0x000000043f0e7899 */ /* 0x000fe4000801160e */
[----:B------:R-:W-:Y:S02]  /*20e0*/  USEL UR8, UR8, URZ, !UP0 ;  /* 0x0000003f08087287 */ /* 0x000fe4000c000000 */
[----:B------:R-:W-:Y:S02]  /*20f0*/  ULOP3.LUT UR14, UR14, 0x3fff, URZ, 0xc0, !UPT ;  /* 0x00003fff0e0e7892 */ /* 0x000fe4000f8ec03f */
[----:B------:R-:W-:-:S02]  /*2100*/  ULOP3.LUT UR7, UR11, 0x10000, URZ, 0xfc, !UPT ;  /* 0x000100000b077892 */ /* 0x000fc4000f8efc3f */
[----:B------:R-:W-:Y:S02]  /*2110*/  ULOP3.LUT UR14, UR14, 0x10000, URZ, 0xfc, !UPT ;  /* 0x000100000e0e7892 */ /* 0x000fe4000f8efc3f */
[----:B------:R-:W-:Y:S02]  /*2120*/  UISETP.NE.U32.AND UP0, UPT, UR8, URZ, UPT ;  /* 0x0000003f0800728c */ /* 0x000fe4000bf05070 */
[----:B------:R-:W-:Y:S02]  /*2130*/  ULEA UR8, UR12, UR7, 0xb ;  /* 0x000000070c087291 */ /* 0x000fe4000f8e583f */
[----:B------:R-:W-:Y:S02]  /*2140*/  ULEA UR7, UR12, UR14, 0x9 ;  /* 0x0000000e0c077291 */ /* 0x000fe4000f8e483f */
[----:B------:R-:W-:Y:S01]  /*2150*/  UIADD3 UR14, UR8, 0x400, URZ ;  /* 0x00000400080e7890 */ /* 0x000fe2000fffe03f */
[----:B------:R-:W-:Y:S02]  /*2160*/  UMOV UR17, 0x40000040 ;  /* 0x4000004000117882 */ /* 0x000fe40000000000 */
[----:B------:R-:W-:Y:S01]  /*2170*/  UMOV UR16, UR8 ;  /* 0x0000000800107c82 */ /* 0x000fe20008000000 */
[----:B------:R-:W-:Y:S01]  /*2180*/  UMOV UR19, 0x40000040 ;  /* 0x4000004000137882 */ /* 0x000fe20000000000 */
[----:B------:R-:W-:Y:S01]  /*2190*/  UMOV UR18, UR7 ;  /* 0x0000000700127c82 */ /* 0x000fe20008000000 */
[----:B------:R-:W-:Y:S01]  /*21a0*/  UIADD3 UR6, UR6, 0x4, URZ ;  /* 0x0000000406067890 */ /* 0x000fe2000fffe03f */
[----:B------:R-:W-:Y:S01]  /*21b0*/  QGMMA.64x64x32.F32.E5M2.E5M2 R56, gdesc[UR16], R56, UP0 ;  /* 0x00e00000103879f3 */ /* 0x000fe2000bf03838 */
[----:B------:R-:W-:Y:S01]  /*21c0*/  UMOV UR16, UR14 ;  /* 0x0000000e00107c82 */ /* 0x000fe20008000000 */
[----:B------:R-:W-:Y:S01]  /*21d0*/  UMOV UR17, 0x40000040 ;  /* 0x4000004000117882 */ /* 0x000fe20000000000 */
[----:B------:R-:W-:Y:S01]  /*21e0*/  UIADD3 UR14, UR8, 0x402, URZ ;  /* 0x00000402080e7890 */ /* 0x000fe2000fffe03f */
[----:B------:R-:W-:Y:S01]  /*21f0*/  QGMMA.64x64x32.F32.E5M2.E5M2 R24, gdesc[UR16], R24, UP0 ;  /* 0x00e00000101879f3 */ /* 0x000fe2000bf03818 */
[----:B------:R-:W-:-:S02]  /*2200*/  UIADD3 UR16, UR8, 0x2, URZ ;  /* 0x0000000208107890 */ /* 0x000fc4000fffe03f */
[----:B------:R-:W-:Y:S01]  /*2210*/  UIADD3 UR18, UR7, 0x2, URZ ;  /* 0x0000000207127890 */ /* 0x000fe2000fffe03f */
[----:B------:R-:W-:Y:S01]  /*2220*/  UMOV UR17, 0x40000040 ;  /* 0x4000004000117882 */ /* 0x000fe20000000000 */
[----:B------:R-:W-:Y:S01]  /*2230*/  UMOV UR19, 0x40000040 ;  /* 0x4000004000137882 */ /* 0x000fe20000000000 */
[----:B------:R-:W-:-:S06]  /*2240*/  UISETP.NE.AND UP0, UPT, UR6, UR15, UPT ;  /* 0x0000000f0600728c */ /* 0x000fcc000bf05270 */
[----:B------:R-:W-:Y:S01]  /*2250*/  QGMMA.64x64x32.F32.E5M2.E5M2 R56, gdesc[UR16], R56 ;  /* 0x00e00000103879f3 */ /* 0x000fe20008703838 */
[----:B------:R-:W-:Y:S01]  /*2260*/  UMOV UR16, UR14 ;  /* 0x0000000e00107c82 */ /* 0x000fe20008000000 */
[----:B------:R-:W-:Y:S01]  /*2270*/  UMOV UR17, 0x40000040 ;  /* 0x4000004000117882 */ /* 0x000fe20000000000 */
[----:B------:R-:W-:Y:S01]  /*2280*/  UIADD3 UR14, UR8, 0x404, URZ ;  /* 0x00000404080e7890 */ /* 0x000fe2000fffe03f */
[----:B------:R-:W-:Y:S01]  /*2290*/  QGMMA.64x64x32.F32.E5M2.E5M2 R24, gdesc[UR16], R24 ;  /* 0x00e00000101879f3 */ /* 0x000fe20008703818 */
[----:B------:R-:W-:Y:S02]  /*22a0*/  UIADD3 UR16, UR8, 0x4, URZ ;  /* 0x0000000408107890 */ /* 0x000fe4000fffe03f */
[----:B------:R-:W-:Y:S01]  /*22b0*/  UIADD3 UR18, UR7, 0x4, URZ ;  /* 0x0000000407127890 */ /* 0x000fe2000fffe03f */
[----:B------:R-:W-:Y:S01]  /*22c0*/  UMOV UR17, 0x40000040 ;  /* 0x4000004000117882 */ /* 0x000fe20000000000 */
[----:B------:R-:W-:-:S07]  /*22d0*/  UMOV UR19, 0x40000040 ;  /* 0x4000004000137882 */ /* 0x000fce0000000000 */
[----:B------:R-:W-:Y:S01]  /*22e0*/  QGMMA.64x64x32.F32.E5M2.E5M2 R56, gdesc[UR16], R56 ;  /* 0x00e00000103879f3 */ /* 0x000fe20008703838 */
[----:B------:R-:W-:Y:S01]  /*22f0*/  UMOV UR16, UR14 ;  /* 0x0000000e00107c82 */ /* 0x000fe20008000000 */
[----:B------:R-:W-:Y:S02]  /*2300*/  UMOV UR17, 0x40000040 ;  /* 0x4000004000117882 */ /* 0x000fe40000000000 */
[----:B------:R-:W-:Y:S01]  /*2310*/  QGMMA.64x64x32.F32.E5M2.E5M2 R24, gdesc[UR16], R24 ;  /* 0x00e00000101879f3 */ /* 0x000fe20008703818 */
[----:B------:R-:W-:Y:S02]  /*2320*/  UIADD3 UR16, UR8, 0x6, URZ ;  /* 0x0000000608107890 */ /* 0x000fe4000fffe03f */
[----:B------:R-:W-:Y:S02]  /*2330*/  UIADD3 UR18, UR7, 0x6, URZ ;  /* 0x0000000607127890 */ /* 0x000fe4000fffe03f */
[----:B------:R-:W-:Y:S01]  /*2340*/  UIADD3 UR8, UR8, 0x406, URZ ;  /* 0x0000040608087890 */ /* 0x000fe2000fffe03f */
[----:B------:R-:W-:Y:S01]  /*2350*/  UMOV UR17, 0x40000040 ;  /* 0x4000004000117882 */ /* 0x000fe20000000000 */
[----:B------:R-:W-:Y:S01]  /*2360*/  UMOV UR19, 0x40000040 ;  /* 0x4000004000137882 */ /* 0x000fe20000000000 */
[----:B------:R-:W-:-:S06]  /*2370*/  USEL UR7, URZ, 0x1, UP0 ;  /* 0x000000013f077887 */ /* 0x000fcc0008000000 */
[----:B------:R-:W-:Y:S01]  /*2380*/  ISETP.NE.AND P0, PT, RZ, UR7, PT ;  /* 0x00000007ff007c0c */ /* 0x000fe2000bf05270 */
[----:B------:R-:W-:Y:S01]  /*2390*/  QGMMA.64x64x32.F32.E5M2.E5M2 R56, gdesc[UR16], R56 ;  /* 0x00e00000103879f3 */ /* 0x000fe20008703838 */
[----:B------:R-:W-:Y:S01]  /*23a0*/  UMOV UR16, UR8 ;  /* 0x0000000800107c82 */ /* 0x000fe20008000000 */
[----:B------:R-:W-:Y:S02]  /*23b0*/  UMOV UR17, 0x40000040 ;  /* 0x4000004000117882 */ /* 0x000fe40000000000 */
[----:B------:R-:W-:Y:S03]  /*23c0*/  QGMMA.64x64x32.F32.E5M2.E5M2 R24, gdesc[UR16], R24, gsb0 ;  /* 0x00e00000101879f3 */ /* 0x000fe60008003818 */
[----:B------:R-:W-:-:S05]  /*23d0*/  WARPGROUP.DEPBAR.LE gsb0, 0x1 ;  /* 0x00008000000079c5 */ /* 0x000fca0000010100 */
[----:B------:R-:W-:Y:S05]  /*23e0*/  @!P0 BRA `(.L_x_24) ;  /* 0x0000000400088947 */ /* 0x000fea0003800000 */
[----:B------:R-:W-:Y:S02]  /*23f0*/  WARPGROUP.DEPBAR.LE gsb0, 0x0 ;  /* 0x00008000000079c5 */ /* 0x000fe40000010000 */
[----:B------:R-:W-:-:S01]  /*2400*/  FADD R145, R56, R145 ;  /* 0x0000009138917221 */ /* 0x000fc20000000000 */
[----:B------:R-:W-:Y:S01]  /*2410*/  FADD R140, R57, R140 ;  /* 0x0000008c398c7221 */ /* 0x000fe20000000000 */
        /* <DEDUP_REMOVED lines=62> */
[----:B------:R-:W-:-:S06]  /*2800*/  UMOV UR6, URZ ;  /* 0x0000003f00067c82 */ /* 0x000fcc0008000000 */
.L_x_24:
[----:B------:R-:W-:Y:S05]  /*2810*/  @!P1 BRA `(.L_x_25) ;  /* 0x0000000000049947 */ /* 0x000fea0003800000 */
[----:B------:R-:W-:Y:S01]  /*2820*/  BPT.TRAP 0x1 ;  /* 0x000000040000795c */ /* 0x000fe20000300000 */
.L_x_25:
[----:B------:R-:W-:Y:S01]  /*2830*/  ULEA UR8, UR13, UR10, 0x3 ;  /* 0x0000000a0d087291 */ /* 0x000fe2000f8e183f */
[----:B------:R-:W-:-:S03]  /*2840*/  ISETP.GT.U32.AND P0, PT, R4, 0x1, PT ;  /* 0x000000010400780c */ /* 0x000fc60003f04070 */
[----:B------:R-:W-:-:S04]  /*2850*/  UIADD3 UR8, UR8, 0x28, URZ ;  /* 0x0000002808087890 */ /* 0x000fc8000fffe03f */
[----:B------:R-:W-:-:S09]  /*2860*/  UPRMT UR8, URZ, 0x654, UR8 ;  /* 0x000006543f087896 */ /* 0x000fd20008000008 */
[----:B------:R-:W-:Y:S01]  /*2870*/  SYNCS.ARRIVE.TRANS64.RED.A1T0 RZ, [UR8], RZ ;  /* 0x000000ffffff79a7 */ /* 0x000fe20008100408 */
[----:B------:R-:W-:Y:S05]  /*2880*/  @P0 BRA `(.L_x_26) ;  /* 0x0000000000040947 */ /* 0x000fea0003800000 */
[----:B------:R-:W-:Y:S01]  /*2890*/  BPT.TRAP 0x1 ;  /* 0x000000040000795c */ /* 0x000fe20000300000 */
.L_x_26:
[----:B------:R-:W-:Y:S01]  /*28a0*/  UIADD3 UR12, UR12, 0x1, URZ ;  /* 0x000000010c0c7890 */ /* 0x000fe2000fffe03f */
[C---:B------:R-:W-:Y:S01]  /*28b0*/  ISETP.GT.AND P0, PT, R10.reuse, 0x1, PT ;  /* 0x000000010a00780c */ /* 0x040fe20003f04270 */
[----:B------:R-:W-:Y:S01]  /*28c0*/  UIADD3 UR13, UR13, 0x1, URZ ;  /* 0x000000010d0d7890 */ /* 0x000fe2000fffe03f */
[----:B------:R-:W-:Y:S01]  /*28d0*/  VIADD R10, R10, 0xffffffff ;  /* 0xffffffff0a0a7836 */ /* 0x000fe20000000000 */
[----:B------:R-:W-:Y:S02]  /*28e0*/  UISETP.NE.AND UP0, UPT, UR12, 0x5, UPT ;  /* 0x000000050c00788c */ /* 0x000fe4000bf05270 */
[----:B------:R-:W-:Y:S02]  /*28f0*/  UISETP.NE.AND UP1, UPT, UR13, 0x5, UPT ;  /* 0x000000050d00788c */ /* 0x000fe4000bf25270 */
[----:B------:R-:W-:Y:S02]  /*2900*/  USEL UR8, URZ, 0x1, UP0 ;  /* 0x000000013f087887 */ /* 0x000fe40008000000 */
[----:B------:R-:W-:-:S02]  /*2910*/  USEL UR12, UR12, URZ, UP0 ;  /* 0x0000003f0c0c7287 */ /* 0x000fc40008000000 */
[----:B------:R-:W-:Y:S02]  /*2920*/  USEL UR13, UR13, URZ, UP1 ;  /* 0x0000003f0d0d7287 */ /* 0x000fe40008800000 */
[----:B------:R-:W-:Y:S01]  /*2930*/  LOP3.LUT R13, R13, UR8, RZ, 0x3c, !PT ;  /* 0x000000080d0d7c12 */ /* 0x000fe2000f8e3cff */
[----:B------:R-:W-:Y:S01]  /*2940*/  UMOV UR8, 0x1 ;  /* 0x0000000100087882 */ /* 0x000fe20000000000 */
[----:B------:R-:W-:Y:S08]  /*2950*/  @P0 BRA `(.L_x_27) ;  /* 0xfffffff400980947 */ /* 0x000ff0000383ffff */
.L_x_19:
[----:B------:R-:W-:Y:S01]  /*2960*/  UISETP.NE.AND UP0, UPT, UR6, URZ, UPT ;  /* 0x0000003f0600728c */ /* 0x000fe2000bf05270 */
[----:B01----:R-:W0:Y:S03]  /*2970*/  LDC R10, c[0x0][0x28c] ;  /* 0x0000a300ff0a7b82 */ /* 0x003e260000000800 */
[----:B------:R-:W-:-:S06]  /*2980*/  USEL UR6, URZ, 0x1, !UP0 ;  /* 0x000000013f067887 */ /* 0x000fcc000c000000 */
[----:B------:R-:W-:Y:S02]  /*2990*/  ISETP.NE.AND P0, PT, RZ, UR6, PT ;  /* 0x00000006ff007c0c */ /* 0x000fe4000bf05270 */
[----:B0-----:R-:W-:-:S11]  /*29a0*/  ISETP.GE.AND P1, PT, R10, 0x1, PT ;  /* 0x000000010a00780c */ /* 0x001fd60003f26270 */
[----:B------:R-:W-:Y:S05]  /*29b0*/  @!P0 BRA `(.L_x_28) ;  /* 0x0000000400048947 */ /* 0x000fea0003800000 */
[----:B------:R-:W-:Y:S02]  /*29c0*/  WARPGROUP.DEPBAR.LE gsb0, 0x0 ;  /* 0x00008000000079c5 */ /* 0x000fe40000010000 */
[----:B------:R-:W-:Y:S01]  /*29d0*/  FADD R145, R56, R145 ;  /* 0x0000009138917221 */ /* 0x000fe20000000000 */
        /* <DEDUP_REMOVED lines=62> */
[----:B------:R-:W-:-:S07]  /*2dc0*/  FADD R18, R18, R55 ;  /* 0x0000003712127221 */ /* 0x000fce0000000000 */
.L_x_28:
[----:B------:R-:W-:Y:S02]  /*2dd0*/  WARPGROUP.DEPBAR.LE gsb0, 0x0 ;  /* 0x00008000000079c5 */ /* 0x000fe40000010000 */
[----:B------:R-:W-:Y:S05]  /*2de0*/  @!P1 BRA `(.L_x_29) ;  /* 0x0000000000409947 */ /* 0x000fea0003800000 */
[----:B------:R-:W-:-:S13]  /*2df0*/  ISETP.NE.AND P0, PT, R142, 0x3, PT ;  /* 0x000000038e00780c */ /* 0x000fda0003f05270 */
[----:B------:R-:W-:Y:S05]  /*2e00*/  @!P0 BRA `(.L_x_30) ;  /* 0x0000000000048947 */ /* 0x000fea0003800000 */
[----:B------:R-:W-:Y:S01]  /*2e10*/  BPT.TRAP 0x1 ;  /* 0x000000040000795c */ /* 0x000fe20000300000 */
.L_x_30:
[----:B------:R-:W-:Y:S01]  /*2e20*/  UISETP.LT.AND UP0, UPT, UR9, 0x1, UPT ;  /* 0x000000010900788c */ /* 0x000fe2000bf01270 */
[----:B------:R-:W-:-:S03]  /*2e30*/  ISETP.GT.U32.AND P0, PT, R4, 0x1, PT ;  /* 0x000000010400780c */ /* 0x000fc60003f04070 */
[----:B------:R-:W-:-:S04]  /*2e40*/  USEL UR8, UR9, 0x1, UP0 ;  /* 0x0000000109087887 */ /* 0x000fc80008000000 */
[----:B------:R-:W-:-:S04]  /*2e50*/  UIADD3 UR8, UR5, UR9, -UR8 ;  /* 0x0000000905087290 */ /* 0x000fc8000fffe808 */
[----:B------:R-:W-:-:S04]  /*2e60*/  UIMAD.WIDE.U32 UR6, UR8, -0x33333333, URZ ;  /* 0xcccccccd080678a5 */ /* 0x000fc8000f8e003f */
[----:B------:R-:W-:-:S04]  /*2e70*/  USHF.R.U32.HI UR6, URZ, 0x2, UR7 ;  /* 0x000000023f067899 */ /* 0x000fc80008011607 */
[----:B------:R-:W-:-:S04]  /*2e80*/  UIMAD UR8, UR6, -0x5, UR8 ;  /* 0xfffffffb060878a4 */ /* 0x000fc8000f8e0208 */
[----:B------:R-:W-:-:S04]  /*2e90*/  ULEA UR8, UR8, UR10, 0x3 ;  /* 0x0000000a08087291 */ /* 0x000fc8000f8e183f */
[----:B------:R-:W-:-:S04]  /*2ea0*/  UIADD3 UR8, UR8, 0x28, URZ ;  /* 0x0000002808087890 */ /* 0x000fc8000fffe03f */
[----:B------:R-:W-:-:S09]  /*2eb0*/  UPRMT UR8, URZ, 0x654, UR8 ;  /* 0x000006543f087896 */ /* 0x000fd20008000008 */
[----:B------:R-:W-:Y:S01]  /*2ec0*/  SYNCS.ARRIVE.TRANS64.RED.A1T0 RZ, [UR8], RZ ;  /* 0x000000ffffff79a7 */ /* 0x000fe20008100408 */
[----:B------:R-:W-:Y:S05]  /*2ed0*/  @P0 BRA `(.L_x_29) ;  /* 0x0000000000040947 */ /* 0x000fea0003800000 */
[----:B------:R-:W-:Y:S01]  /*2ee0*/  BPT.TRAP 0x1 ;  /* 0x000000040000795c */ /* 0x000fe20000300000 */
.L_x_29:
[----:B------:R-:W0:Y:S01]  /*2ef0*/  LDC R14, c[0x0][0x288] ;  /* 0x0000a200ff0e7b82 */ /* 0x000e220000000800 */
[----:B------:R-:W-:Y:S01]  /*2f00*/  IMAD.SHL.U32 R33, R7, 0x40, RZ ;  /* 0x0000004007217824 */ /* 0x000fe200078e00ff */
[--C-:B------:R-:W-:Y:S01]  /*2f10*/  SHF.R.U32.HI R10, RZ, 0x2, R0.reuse ;  /* 0x00000002ff0a7819 */ /* 0x100fe20000011600 */
[----:B------:R-:W-:Y:S01]  /*2f20*/  UIADD3 UR5, UR9, UR5, URZ ;  /* 0x0000000509057290 */ /* 0x000fe2000fffe03f */
[----:B------:R-:W-:Y:S01]  /*2f30*/  LOP3.LUT R12, R0, 0x60, RZ, 0xc0, !PT ;  /* 0x00000060000c7812 */ /* 0x000fe200078ec0ff */
[----:B------:R-:W-:Y:S01]  /*2f40*/  IMAD.SHL.U32 R34, R6, 0x100, RZ ;  /* 0x0000010006227824 */ /* 0x000fe200078e00ff */
[----:B------:R-:W-:Y:S01]  /*2f50*/  SHF.R.U32.HI R13, RZ, 0x7, R0 ;  /* 0x00000007ff0d7819 */ /* 0x000fe20000011600 */
[----:B------:R-:W-:Y:S01]  /*2f60*/  UISETP.GT.U32.AND UP0, UPT, UR5, 0x4, UPT ;  /* 0x000000040500788c */ /* 0x000fe2000bf04070 */
[----:B------:R-:W-:Y:S01]  /*2f70*/  LOP3.LUT R11, R10, 0x7, RZ, 0xc0, !PT ;  /* 0x000000070a0b7812 */ /* 0x000fe200078ec0ff */
[C---:B------:R-:W-:Y:S01]  /*2f80*/  IMAD.SHL.U32 R26, R0.reuse, 0x2, RZ ;  /* 0x00000002001a7824 */ /* 0x040fe200078e00ff */
[----:B------:R-:W-:Y:S01]  /*2f90*/  SHF.R.U32.HI R12, RZ, 0x1, R12 ;  /* 0x00000001ff0c7819 */ /* 0x000fe2000001160c */
[----:B------:R-:W-:Y:S01]  /*2fa0*/  ULDC UR12, c[0x0][0x284] ;  /* 0x0000a100000c7ab9 */ /* 0x000fe20000000800 */
[----:B------:R-:W-:Y:S01]  /*2fb0*/  LOP3.LUT R10, R13, 0x1, RZ, 0xc0, !PT ;  /* 0x000000010d0a7812 */ /* 0x000fe200078ec0ff */
[----:B------:R-:W-:Y:S01]  /*2fc0*/  UISETP.LT.U32.AND UP0, UPT, UR9, 0x5, UP0 ;  /* 0x000000050900788c */ /* 0x000fe20008701070 */
[----:B------:R-:W-:Y:S01]  /*2fd0*/  IADD3 R15, RZ, -R12, -R11 ;  /* 0x8000000cff0f7210 */ /* 0x000fe20007ffe80b */
[----:B------:R-:W-:Y:S01]  /*2fe0*/  UISETP.GE.U32.AND UP1, UPT, UR9, 0x5, UPT ;  /* 0x000000050900788c */ /* 0x000fe2000bf26070 */
[----:B------:R-:W-:Y:S01]  /*2ff0*/  LOP3.LUT R13, R0, 0x3, RZ, 0xc0, !PT ;  /* 0x00000003000d7812 */ /* 0x000fe200078ec0ff */
[C---:B------:R-:W-:Y:S01]  /*3000*/  IMAD.SHL.U32 R24, R10.reuse, 0x40, RZ ;  /* 0x000000400a187824 */ /* 0x040fe200078e00ff */
[----:B------:R-:W-:Y:S01]  /*3010*/  SHF.R.S32.HI R29, RZ, 0x1f, R5 ;  /* 0x0000001fff1d7819 */ /* 0x000fe20000011405 */
[----:B------:R-:W-:Y:S01]  /*3020*/  UIMAD.WIDE.U32 UR6, UR5, -0x33333333, URZ ;  /* 0xcccccccd050678a5 */ /* 0x000fe2000f8e003f */
[C---:B------:R-:W-:Y:S01]  /*3030*/  LOP3.LUT R26, R33.reuse, 0x6, R26, 0xf8, !PT ;  /* 0x00000006211a7812 */ /* 0x040fe200078ef81a */
[----:B------:R-:W-:Y:S01]  /*3040*/  USEL UR8, URZ, 0x1, !UP0 ;  /* 0x000000013f087887 */ /* 0x000fe2000c000000 */
[----:B------:R-:W-:Y:S01]  /*3050*/  IMAD R15, R10, -0x40, R15 ;  /* 0xffffffc00a0f7824 */ /* 0x000fe200078e020f */
[----:B------:R-:W-:Y:S01]  /*3060*/  ULDC.64 UR10, c[0x0][0x5d0] ;  /* 0x00017400000a7ab9 */ /* 0x000fe20000000a00 */
[----:B0-----:R-:W-:Y:S01]  /*3070*/  ISETP.GE.AND P0, PT, R33, R14, PT ;  /* 0x0000000e2100720c */ /* 0x001fe20003f06270 */
[----:B------:R-:W-:Y:S01]  /*3080*/  IMAD R10, R13, -0x2, R14 ;  /* 0xfffffffe0d0a7824 */ /* 0x000fe200078e020e */
[----:B------:R-:W-:Y:S01]  /*3090*/  SHF.R.S32.HI R27, RZ, 0x1f, R26 ;  /* 0x0000001fff1b7819 */ /* 0x000fe2000001141a */
[----:B------:R-:W-:Y:S01]  /*30a0*/  IMAD R14, R29, UR10, RZ ;  /* 0x0000000a1d0e7c24 */ /* 0x000fe2000f8e02ff */
[----:B------:R-:W-:Y:S01]  /*30b0*/  ISETP.GE.OR P0, PT, R34, UR12, P0 ;  /* 0x0000000c22007c0c */ /* 0x000fe20008706670 */
[----:B------:R-:W-:Y:S01]  /*30c0*/  USHF.R.U32.HI UR6, URZ, 0x2, UR7 ;  /* 0x000000023f067899 */ /* 0x000fe20008011607 */
[----:B------:R-:W-:Y:S01]  /*30d0*/  LOP3.LUT R35, R24, 0x40, R11, 0xe2, !PT ;  /* 0x0000004018237812 */ /* 0x000fe200078ee20b */
[----:B------:R-:W-:Y:S01]  /*30e0*/  ULOP3.LUT UR4, UR4, UR8, URZ, 0x3c, !UPT ;  /* 0x0000000804047292 */ /* 0x000fe2000f8e3c3f */
[----:B------:R-:W-:Y:S01]  /*30f0*/  IMAD.WIDE R24, R6, 0x100, RZ ;  /* 0x0000010006187825 */ /* 0x000fe200078e02ff */
[----:B------:R-:W-:Y:S01]  /*3100*/  UIMAD UR5, UR6, -0x5, UR5 ;  /* 0xfffffffb060578a4 */ /* 0x000fe2000f8e0205 */
[----:B------:R-:W-:Y:S01]  /*3110*/  IADD3 R34, -R34, UR12, R15 ;  /* 0x0000000c22227c10 */ /* 0x000fe2000fffe10f */
[----:B------:R-:W-:Y:S01]  /*3120*/  @UP1 ULOP3.LUT UR4, UR4, 0x1, UR6, 0x78, !UPT ;  /* 0x0000000104041892 */ /* 0x000fe2000f8e7806 */
[C---:B------:R-:W-:Y:S01]  /*3130*/  IMAD R11, R5.reuse, UR11, R14 ;  /* 0x0000000b050b7c24 */ /* 0x040fe2000f8e020e */
[----:B------:R-:W-:Y:S01]  /*3140*/  LOP3.LUT R35, R24, R35, R12, 0xfe, !PT ;  /* 0x0000002318237212 */ /* 0x000fe200078efe0c */
[----:B------:R-:W-:-:S04]  /*3150*/  IMAD.WIDE.U32 R6, R5, UR10, R26 ;  /* 0x0000000a05067c25 */ /* 0x000fc8000f8e001a */
[----:B------:R-:W-:Y:S02]  /*3160*/  IMAD.IADD R7, R7, 0x1, R11 ;  /* 0x0000000107077824 */ /* 0x000fe400078e020b */
[----:B------:R-:W-:Y:S02]  /*3170*/  IMAD.IADD R33, R10, 0x1, -R33 ;  /* 0x000000010a217824 */ /* 0x000fe400078e0a21 */
[----:B------:R-:W-:Y:S01]  /*3180*/  IMAD.MOV.U32 R32, RZ, RZ, -0x1 ;  /* 0xffffffffff207424 */ /* 0x000fe200078e00ff */
[----:B------:R-:W-:Y:S06]  /*3190*/  @P0 BRA `(.L_x_31) ;  /* 0x0000004800040947 */ /* 0x000fec0003800000 */
[----:B------:R-:W0:Y:S01]  /*31a0*/  LDC.64 R30, c[0x0][0x5c8] ;  /* 0x00017200ff1e7b82 */ /* 0x000e220000000a00 */
[----:B------:R-:W-:Y:S01]  /*31b0*/  ULDC.64 UR6, c[0x0][0x5c0] ;  /* 0x0001700000067ab9 */ /* 0x000fe20000000a00 */
[----:B------:R-:W-:Y:S01]  /*31c0*/  BSSY B0, `(.L_x_31) ;  /* 0x000047e000007945 */ /* 0x000fe20003800000 */
[-C--:B0-----:R-:W-:Y:S02]  /*31d0*/  IMAD R10, R25, R30.reuse, RZ ;  /* 0x0000001e190a7224 */ /* 0x081fe400078e02ff */
[----:B------:R-:W-:-:S04]  /*31e0*/  IMAD.WIDE.U32 R6, R35, R30, R6 ;  /* 0x0000001e23067225 */ /* 0x000fc800078e0006 */
[----:B------:R-:W-:Y:S01]  /*31f0*/  IMAD R13, R35, R31, R10 ;  /* 0x0000001f230d7224 */ /* 0x000fe200078e020a */
[----:B------:R-:W-:Y:S01]  /*3200*/  IADD3 R14, P4, R6, UR6, RZ ;  /* 0x00000006060e7c10 */ /* 0x000fe2000ff9e0ff */
[C---:B------:R-:W-:Y:S01]  /*3210*/  IMAD.SHL.U32 R11, R30.reuse, 0x80, RZ ;  /* 0x000000801e0b7824 */ /* 0x040fe200078e00ff */
[C---:B------:R-:W-:Y:S01]  /*3220*/  LEA R28, P2, R30.reuse, R6, 0x3 ;  /* 0x000000061e1c7211 */ /* 0x040fe200078418ff */
[----:B------:R-:W-:Y:S01]  /*3230*/  IMAD.IADD R36, R7, 0x1, R13 ;  /* 0x0000000107247824 */ /* 0x000fe200078e020d */
[----:B------:R-:W-:Y:S02]  /*3240*/  SHF.L.U64.HI R7, R30, 0x7, R31 ;  /* 0x000000071e077819 */ /* 0x000fe4000001021f */
[----:B------:R-:W-:Y:S02]  /*3250*/  IADD3 R10, P1, P0, R6, UR6, R11 ;  /* 0x00000006060a7c10 */ /* 0x000fe4000f83e00b */
[----:B------:R-:W-:Y:S02]  /*3260*/  IADD3.X R15, R36, UR7, RZ, P4, !PT ;  /* 0x00000007240f7c10 */ /* 0x000fe4000a7fe4ff */
[----:B---3-5:R-:W-:-:S02]  /*3270*/  FSETP.NEU.AND P4, PT, R9, RZ, PT ;  /* 0x000000ff0900720b */ /* 0x028fc40003f8d000 */
[----:B------:R-:W-:Y:S02]  /*3280*/  LEA.HI.X R30, R30, R36, R31, 0x3, P2 ;  /* 0x000000241e1e7211 */ /* 0x000fe400010f1c1f */
[C---:B------:R-:W-:Y:S02]  /*3290*/  IADD3 R12, P2, R28.reuse, UR6, RZ ;  /* 0x000000061c0c7c10 */ /* 0x040fe4000ff5e0ff */
[----:B------:R-:W-:Y:S02]  /*32a0*/  IADD3 R6, P5, P6, R28, UR6, R11 ;  /* 0x000000061c067c10 */ /* 0x000fe4000febe00b */
[--C-:B------:R-:W-:Y:S02]  /*32b0*/  IADD3.X R11, R36, UR7, R7.reuse, P1, P0 ;  /* 0x00000007240b7c10 */ /* 0x100fe40008fe0407 */
[C---:B------:R-:W-:Y:S02]  /*32c0*/  IADD3.X R13, R30.reuse, UR7, RZ, P2, !PT ;  /* 0x000000071e0d7c10 */ /* 0x040fe400097fe4ff */
[----:B------:R-:W-:Y:S01]  /*32d0*/  IADD3.X R7, R30, UR7, R7, P5, P6 ;  /* 0x000000071e077c10 */ /* 0x000fe2000afec407 */
[----:B------:R-:W-:Y:S06]  /*32e0*/  @!P4 BRA `(.L_x_32) ;  /* 0x00000034009cc947 */ /* 0x000fec0003800000 */
[----:B------:R-:W-:Y:S01]  /*32f0*/  ULDC.64 UR6, c[0x0][0x5b8] ;  /* 0x00016e0000067ab9 */ /* 0x000fe20000000a00 */
[----:B------:R-:W-:Y:S01]  /*3300*/  ISETP.GE.AND P0, PT, R34, 0x1, PT ;  /* 0x000000012200780c */ /* 0x000fe20003f06270 */
[----:B------:R-:W-:Y:S01]  /*3310*/  IMAD R28, R29, UR6, RZ ;  /* 0x000000061d1c7c24 */ /* 0x000fe2000f8e02ff */
[----:B------:R-:W-:Y:S01]  /*3320*/  ULDC.64 UR10, c[0x0][0x5a8] ;  /* 0x00016a00000a7ab9 */ /* 0x000fe20000000a00 */
[----:B------:R-:W-:Y:S01]  /*3330*/  IMAD.WIDE.U32 R26, R5, UR6, R26 ;  /* 0x00000006051a7c25 */ /* 0x000fe2000f8e001a */
[----:B------:R-:W-:Y:S01]  /*3340*/  ISETP.LT.OR P4, PT, R33, 0x1, !P0 ;  /* 0x000000012100780c */ /* 0x000fe20004781670 */
[----:B------:R-:W-:Y:S02]  /*3350*/  BSSY B1, `(.L_x_33) ;  /* 0x000000c000017945 */ /* 0x000fe40003800000 */
[----:B------:R-:W-:Y:S01]  /*3360*/  IMAD R5, R5, UR7, R28 ;  /* 0x0000000705057c24 */ /* 0x000fe2000f8e021c */
[----:B------:R-:W-:Y:S02]  /*3370*/  ULDC.64 UR6, c[0x0][0x5b0] ;  /* 0x00016c0000067ab9 */ /* 0x000fe40000000a00 */
[----:B------:R-:W-:-:S02]  /*3380*/  IMAD R30, R25, UR6, RZ ;  /* 0x00000006191e7c24 */ /* 0x000fc4000f8e02ff */
[----:B------:R-:W-:Y:S02]  /*3390*/  IMAD.IADD R27, R27, 0x1, R5 ;  /* 0x000000011b1b7824 */ /* 0x000fe400078e0205 */
[C---:B------:R-:W-:Y:S02]  /*33a0*/  IMAD R5, R35.reuse, UR7, R30 ;  /* 0x0000000723057c24 */ /* 0x040fe4000f8e021e */
[----:B------:R-:W-:-:S03]  /*33b0*/  IMAD.WIDE.U32 R28, R35, UR6, R26 ;  /* 0x00000006231c7c25 */ /* 0x000fc6000f8e001a */
[----:B------:R-:W-:-:S04]  /*33c0*/  IADD3 R28, P1, R28, UR10, RZ ;  /* 0x0000000a1c1c7c10 */ /* 0x000fc8000ff3e0ff */
[--C-:B------:R-:W-:Y:S02]  /*33d0*/  IADD3.X R29, R29, UR11, R5.reuse, P1, !PT ;  /* 0x0000000b1d1d7c10 */ /* 0x100fe40008ffe405 */
[----:B------:R-:W-:Y:S01]  /*33e0*/  PRMT R5, RZ, 0x7610, R5 ;  /* 0x00007610ff057816 */ /* 0x000fe20000000005 */
[----:B------:R-:W-:Y:S06]  /*33f0*/  @P4 BRA `(.L_x_34) ;  /* 0x0000000000044947 */ /* 0x000fec0003800000 */
[----:B------:R0:W5:Y:S02]  /*3400*/  LDG.E.U8 R5, desc[UR20][R28.64] ;  /* 0x000000141c057981 */ /* 0x000164000c1e1100 */
.L_x_34:
[----:B------:R-:W-:Y:S05]  /*3410*/  BSYNC B1 ;  /* 0x0000000000017941 */ /* 0x000fea0003800000 */
.L_x_33:
[----:B-----5:R-:W-:Y:S01]  /*3420*/  LOP3.LUT R5, R5, 0xff, RZ, 0xc0, !PT ;  /* 0x000000ff05057812 */ /* 0x020fe200078ec0ff */
[----:B------:R-:W-:Y:S01]  /*3430*/  BSSY B1, `(.L_x_35) ;  /* 0x000000b000017945 */ /* 0x000fe20003800000 */
[----:B------:R-:W-:Y:S02]  /*3440*/  ISETP.LT.OR P2, PT, R33, 0x2, !P0 ;  /* 0x000000022100780c */ /* 0x000fe40004741670 */
[----:B------:R-:W-:-:S05]  /*3450*/  F2FP.F16.E5M2.UNPACK_B R5, R5 ;  /* 0x00000005ff05723e */ /* 0x000fca00020004ff */
[----:B------:R-:W-:Y:S01]  /*3460*/  HADD2.F32 R30, -RZ, R5.H0_H0 ;  /* 0x20000005ff1e7230 */ /* 0x000fe20000004100 */
[----:B------:R-:W-:-:S04]  /*3470*/  PRMT R5, RZ, 0x7610, R5 ;  /* 0x00007610ff057816 */ /* 0x000fc80000000005 */
[----:B------:R-:W-:-:S04]  /*3480*/  FMUL R30, R30, R9 ;  /* 0x000000091e1e7220 */ /* 0x000fc80000400000 */
[----:B--2---:R-:W-:-:S05]  /*3490*/  FFMA R30, R145, R8, R30 ;  /* 0x00000008911e7223 */ /* 0x004fca000000001e */
[----:B------:R-:W-:-:S05]  /*34a0*/  F2FP.SATFINITE.E5M2.F32.PACK_AB_MERGE_C R31, RZ, R30, RZ ;  /* 0x0000001eff1f723e */ /* 0x000fca00048060ff */
[----:B------:R1:W-:Y:S01]  /*34b0*/  @!P4 STG.E.U8 desc[UR20][R14.64], R31 ;  /* 0x0000001f0e00c986 */ /* 0x0003e2000c101114 */
[----:B------:R-:W-:Y:S05]  /*34c0*/  @P2 BRA `(.L_x_36) ;  /* 0x0000000000042947 */ /* 0x000fea0003800000 */
[----:B------:R2:W5:Y:S02]  /*34d0*/  LDG.E.U8 R5, desc[UR20][R28.64+0x1] ;  /* 0x000001141c057981 */ /* 0x000564000c1e1100 */
.L_x_36:
[----:B------:R-:W-:Y:S05]  /*34e0*/  BSYNC B1 ;  /* 0x0000000000017941 */ /* 0x000fea0003800000 */
.L_x_35:
[----:B-----5:R-:W-:Y:S01]  /*34f0*/  LOP3.LUT R5, R5, 0xff, RZ, 0xc0, !PT ;  /* 0x000000ff05057812 */ /* 0x020fe200078ec0ff */
[----:B------:R-:W-:Y:S01]  /*3500*/  BSSY B1, `(.L_x_37) ;  /* 0x0000013000017945 */ /* 0x000fe20003800000 */
[----:B------:R-:W-:Y:S02]  /*3510*/  IADD3 R37, P1, R35, 0x8, RZ ;  /* 0x0000000823257810 */ /* 0x000fe40007f3e0ff */
[----:B------:R-:W-:-:S03]  /*3520*/  F2FP.F16.E5M2.UNPACK_B R5, R5 ;  /* 0x00000005ff05723e */ /* 0x000fc600020004ff */
[----:B-1----:R-:W-:Y:S01]  /*3530*/  IMAD.X R31, RZ, RZ, R25, P1 ;  /* 0x000000ffff1f7224 */ /* 0x002fe200008e0619 */
[----:B------:R-:W-:Y:S01]  /*3540*/  ISETP.GE.AND P1, PT, R34, 0x9, PT ;  /* 0x000000092200780c */ /* 0x000fe20003f26270 */
[----:B------:R-:W-:Y:S02]  /*3550*/  HADD2.F32 R30, -RZ, R5.H0_H0 ;  /* 0x20000005ff1e7230 */ /* 0x000fe40000004100 */
[----:B------:R-:W-:Y:S01]  /*3560*/  IMAD R36, R31, UR6, RZ ;  /* 0x000000061f247c24 */ /* 0x000fe2000f8e02ff */
[----:B------:R-:W-:Y:S02]  /*3570*/  ISETP.LT.OR P5, PT, R33, 0x1, !P1 ;  /* 0x000000012100780c */ /* 0x000fe40004fa1670 */
[----:B------:R-:W-:Y:S01]  /*3580*/  FMUL R5, R30, R9 ;  /* 0x000000091e057220 */ /* 0x000fe20000400000 */
[----:B------:R-:W-:-:S04]  /*3590*/  IMAD.WIDE.U32 R30, R37, UR6, R26 ;  /* 0x00000006251e7c25 */ /* 0x000fc8000f8e001a */
[----:B------:R-:W-:Y:S01]  /*35a0*/  FFMA R5, R140, R8, R5 ;  /* 0x000000088c057223 */ /* 0x000fe20000000005 */
[----:B------:R-:W-:Y:S01]  /*35b0*/  IMAD R37, R37, UR7, R36 ;  /* 0x0000000725257c24 */ /* 0x000fe2000f8e0224 */
[----:B------:R-:W-:-:S03]  /*35c0*/  IADD3 R30, P4, R30, UR10, RZ ;  /* 0x0000000a1e1e7c10 */ /* 0x000fc6000ff9e0ff */
[----:B------:R-:W-:Y:S02]  /*35d0*/  F2FP.SATFINITE.E5M2.F32.PACK_AB_MERGE_C R39, RZ, R5, RZ ;  /* 0x00000005ff27723e */ /* 0x000fe400048060ff */
[----:B------:R-:W-:Y:S02]  /*35e0*/  IADD3.X R31, R31, UR11, R37, P4, !PT ;  /* 0x0000000b1f1f7c10 */ /* 0x000fe4000a7fe425 */
[----:B------:R-:W-:Y:S01]  /*35f0*/  PRMT R5, RZ, 0x7610, R5 ;  /* 0x00007610ff057816 */ /* 0x000fe20000000005 */
[----:B------:R1:W-:Y:S01]  /*3600*/  @!P2 STG.E.U8 desc[UR20][R14.64+0x1], R39 ;  /* 0x000001270e00a986 */ /* 0x0003e2000c101114 */
[----:B------:R-:W-:Y:S05]  /*3610*/  @P5 BRA `(.L_x_38) ;  /* 0x0000000000045947 */ /* 0x000fea0003800000 */
[----:B------:R3:W5:Y:S02]  /*3620*/  LDG.E.U8 R5, desc[UR20][R30.64] ;  /* 0x000000141e057981 */ /* 0x000764000c1e1100 */
.L_x_38:
[----:B------:R-:W-:Y:S05]  /*3630*/  BSYNC B1 ;  /* 0x0000000000017941 */ /* 0x000fea0003800000 */
.L_x_37:
[----:B-----5:R-:W-:Y:S01]  /*3640*/  LOP3.LUT R5, R5, 0xff, RZ, 0xc0, !PT ;  /* 0x000000ff05057812 */ /* 0x020fe200078ec0ff */
[----:B------:R-:W-:Y:S01]  /*3650*/  BSSY B1, `(.L_x_39) ;  /* 0x000000b000017945 */ /* 0x000fe20003800000 */
[----:B------:R-:W-:Y:S02]  /*3660*/  ISETP.LT.OR P2, PT, R33, 0x2, !P1 ;  /* 0x000000022100780c */ /* 0x000fe40004f41670 */
[----:B------:R-:W-:-:S05]  /*3670*/  F2FP.F16.E5M2.UNPACK_B R5, R5 ;  /* 0x00000005ff05723e */ /* 0x000fca00020004ff */
[----:B------:R-:W-:Y:S01]  /*3680*/  HADD2.F32 R36, -RZ, R5.H0_H0 ;  /* 0x20000005ff247230 */ /* 0x000fe20000004100 */
[----:B------:R-:W-:-:S04]  /*3690*/  PRMT R5, RZ, 0x7610, R5 ;  /* 0x00007610ff057816 */ /* 0x000fc80000000005 */
[----:B------:R-:W-:-:S04]  /*36a0*/  FMUL R36, R36, R9 ;  /* 0x0000000924247220 */ /* 0x000fc80000400000 */
[----:B------:R-:W-:-:S05]  /*36b0*/  FFMA R36, R143, R8, R36 ;  /* 0x000000088f247223 */ /* 0x000fca0000000024 */
[----:B------:R-:W-:-:S05]  /*36c0*/  F2FP.SATFINITE.E5M2.F32.PACK_AB_MERGE_C R37, RZ, R36, RZ ;  /* 0x00000024ff25723e */ /* 0x000fca00048060ff */
[----:B------:R4:W-:Y:S01]  /*36d0*/  @!P5 STG.E.U8 desc[UR20][R12.64], R37 ;  /* 0x000000250c00d986 */ /* 0x0009e2000c101114 */
[----:B------:R-:W-:Y:S05]  /*36e0*/  @P2 BRA `(.L_x_40) ;  /* 0x0000000000042947 */ /* 0x000fea0003800000 */
[----:B------:R0:W5:Y:S02]  /*36f0*/  LDG.E.U8 R5, desc[UR20][R30.64+0x1] ;  /* 0x000001141e057981 */ /* 0x000164000c1e1100 */
.L_x_40:
[----:B------:R-:W-:Y:S05]  /*3700*/  BSYNC B1 ;  /* 0x0000000000017941 */ /* 0x000fea0003800000 */
.L_x_39:
[----:B-----5:R-:W-:Y:S01]  /*3710*/  LOP3.LUT R5, R5, 0xff, RZ, 0xc0, !PT ;  /* 0x000000ff05057812 */ /* 0x020fe200078ec0ff */
[----:B------:R-:W-:Y:S01]  /*3720*/  BSSY B1, `(.L_x_41) ;  /* 0x000000b000017945 */ /* 0x000fe20003800000 */
[----:B------:R-:W-:Y:S02]  /*3730*/  ISETP.LT.OR P4, PT, R33, 0x9, !P0 ;  /* 0x000000092100780c */ /* 0x000fe40004781670 */
[----:B------:R-:W-:-:S05]  /*3740*/  F2FP.F16.E5M2.UNPACK_B R5, R5 ;  /* 0x00000005ff05723e */ /* 0x000fca00020004ff */
[----:B------:R-:W-:-:S05]  /*3750*/  HADD2.F32 R36, -RZ, R5.H0_H0 ;  /* 0x20000005ff247230 */ /* 0x000fca0000004100 */
[----:B------:R-:W-:-:S04]  /*3760*/  FMUL R5, R36, R9 ;  /* 0x0000000924057220 */ /* 0x000fc80000400000 */
[----:B------:R-:W-:-:S05]  /*3770*/  FFMA R5, R138, R8, R5 ;  /* 0x000000088a057223 */ /* 0x000fca0000000005 */
[----:B----4-:R-:W-:Y:S02]  /*3780*/  F2FP.SATFINITE.E5M2.F32.PACK_AB_MERGE_C R37, RZ, R5, RZ ;  /* 0x00000005ff25723e */ /* 0x010fe400048060ff */
[----:B------:R-:W-:-:S03]  /*3790*/  PRMT R5, RZ, 0x7610, R5 ;  /* 0x00007610ff057816 */ /* 0x000fc60000000005 */
[----:B------:R4:W-:Y:S01]  /*37a0*/  @!P2 STG.E.U8 desc[UR20][R12.64+0x1], R37 ;  /* 0x000001250c00a986 */ /* 0x0009e2000c101114 */
[----:B------:R-:W-:Y:S05]  /*37b0*/  @P4 BRA `(.L_x_42) ;  /* 0x0000000000044947 */ /* 0x000fea0003800000 */
[----:B------:R0:W5:Y:S02]  /*37c0*/  LDG.E.U8 R5, desc[UR20][R28.64+0x8] ;  /* 0x000008141c057981 */ /* 0x000164000c1e1100 */
.L_x_42:
[----:B------:R-:W-:Y:S05]  /*37d0*/  BSYNC B1 ;  /* 0x0000000000017941 */ /* 0x000fea0003800000 */
.L_x_41:
        /* <DEDUP_REMOVED lines=8> */
[----:B----4-:R-:W-:-:S05]  /*3860*/  F2FP.SATFINITE.E5M2.F32.PACK_AB_MERGE_C R37, RZ, R36, RZ ;  /* 0x00000024ff25723e */ /* 0x010fca00048060ff */
[----:B------:R4:W-:Y:S01]  /*3870*/  @!P4 STG.E.U8 desc[UR20][R14.64+0x8], R37 ;  /* 0x000008250e00c986 */ /* 0x0009e2000c101114 */
[----:B------:R-:W-:Y:S05]  /*3880*/  @P2 BRA `(.L_x_44) ;  /* 0x0000000000042947 */ /* 0x000fea0003800000 */
[----:B------:R0:W5:Y:S02]  /*3890*/  LDG.E.U8 R5, desc[UR20][R28.64+0x9] ;  /* 0x000009141c057981 */ /* 0x000164000c1e1100 */
.L_x_44:
[----:B------:R-:W-:Y:S05]  /*38a0*/  BSYNC B1 ;  /* 0x0000000000017941 */ /* 0x000fea0003800000 */
.L_x_43:
        /* <DEDUP_REMOVED lines=12> */
.L_x_46:
[----:B------:R-:W-:Y:S05]  /*3970*/  BSYNC B1 ;  /* 0x0000000000017941 */ /* 0x000fea0003800000 */
.L_x_45:
        /* <DEDUP_REMOVED lines=12> */
.L_x_48:
[----:B------:R-:W-:Y:S05]  /*3a40*/  BSYNC B1 ;  /* 0x0000000000017941 */ /* 0x000fea0003800000 */
.L_x_47:
        /* <DEDUP_REMOVED lines=12> */
.L_x_50:
[----:B------:R-:W-:Y:S05]  /*3b10*/  BSYNC B1 ;  /* 0x0000000000017941 */ /* 0x000fea0003800000 */
.L_x_49:
        /* <DEDUP_REMOVED lines=12> */
.L_x_52:
[----:B------:R-:W-:Y:S05]  /*3be0*/  BSYNC B1 ;  /* 0x0000000000017941 */ /* 0x000fea0003800000 */
.L_x_51:
        /* <DEDUP_REMOVED lines=12> */
.L_x_54:
[----:B------:R-:W-:Y:S05]  /*3cb0*/  BSYNC B1 ;  /* 0x0000000000017941 */ /* 0x000fea0003800000 */
.L_x_53:
        /* <DEDUP_REMOVED lines=12> */
.L_x_56:
[----:B------:R-:W-:Y:S05]  /*3d80*/  BSYNC B1 ;  /* 0x0000000000017941 */ /* 0x000fea0003800000 */
.L_x_55:
        /* <DEDUP_REMOVED lines=12> */
.L_x_58:
[----:B------:R-:W-:Y:S05]  /*3e50*/  BSYNC B1 ;  /* 0x0000000000017941 */ /* 0x000fea0003800000 */
.L_x_57:
        /* <DEDUP_REMOVED lines=12> */
.L_x_60:
[----:B------:R-:W-:Y:S05]  /*3f20*/  BSYNC B1 ;  /* 0x0000000000017941 */ /* 0x000fea0003800000 */
.L_x_59:
        /* <DEDUP_REMOVED lines=12> */
.L_x_62:
[----:B------:R-:W-:Y:S05]  /*3ff0*/  BSYNC B1 ;  /* 0x0000000000017941 */ /* 0x000fea0003800000 */
.L_x_61:
        /* <DEDUP_REMOVED lines=12> */
.L_x_64:
[----:B------:R-:W-:Y:S05]  /*40c0*/  BSYNC B1 ;  /* 0x0000000000017941 */ /* 0x000fea0003800000 */
.L_x_63:
        /* <DEDUP_REMOVED lines=12> */
.L_x_66:
[----:B------:R-:W-:Y:S05]  /*4190*/  BSYNC B1 ;  /* 0x0000000000017941 */ /* 0x000fea0003800000 */
.L_x_65:
        /* <DEDUP_REMOVED lines=12> */
.L_x_68:
[----:B------:R-:W-:Y:S05]  /*4260*/  BSYNC B1 ;  /* 0x0000000000017941 */ /* 0x000fea0003800000 */
.L_x_67:
        /* <DEDUP_REMOVED lines=12> */
.L_x_70:
[----:B------:R-:W-:Y:S05]  /*4330*/  BSYNC B1 ;  /* 0x0000000000017941 */ /* 0x000fea0003800000 */
.L_x_69:
        /* <DEDUP_REMOVED lines=12> */
.L_x_72:
[----:B------:R-:W-:Y:S05]  /*4400*/  BSYNC B1 ;  /* 0x0000000000017941 */ /* 0x000fea0003800000 */
.L_x_71:
        /* <DEDUP_REMOVED lines=12> */
.L_x_74:
[----:B------:R-:W-:Y:S05]  /*44d0*/  BSYNC B1 ;  /* 0x0000000000017941 */ /* 0x000fea0003800000 */
.L_x_73:
        /* <DEDUP_REMOVED lines=12> */
.L_x_76:
[----:B------:R-:W-:Y:S05]  /*45a0*/  BSYNC B1 ;  /* 0x0000000000017941 */ /* 0x000fea0003800000 */
.L_x_75:
        /* <DEDUP_REMOVED lines=12> */
.L_x_78:
[----:B------:R-:W-:Y:S05]  /*4670*/  BSYNC B1 ;  /* 0x0000000000017941 */ /* 0x000fea0003800000 */
.L_x_77:
        /* <DEDUP_REMOVED lines=12> */
.L_x_80:
[----:B------:R-:W-:Y:S05]  /*4740*/  BSYNC B1 ;  /* 0x0000000000017941 */ /* 0x000fea0003800000 */
.L_x_79:
        /* <DEDUP_REMOVED lines=12> */
.L_x_82:
[----:B------:R-:W-:Y:S05]  /*4810*/  BSYNC B1 ;  /* 0x0000000000017941 */ /* 0x000fea0003800000 */
.L_x_81:
        /* <DEDUP_REMOVED lines=12> */
.L_x_84:
[----:B------:R-:W-:Y:S05]  /*48e0*/  BSYNC B1 ;  /* 0x0000000000017941 */ /* 0x000fea0003800000 */
.L_x_83:
        /* <DEDUP_REMOVED lines=12> */
.L_x_86:
[----:B------:R-:W-:Y:S05]  /*49b0*/  BSYNC B1 ;  /* 0x0000000000017941 */ /* 0x000fea0003800000 */
.L_x_85:
        /* <DEDUP_REMOVED lines=12> */
.L_x_88:
[----:B------:R-:W-:Y:S05]  /*4a80*/  BSYNC B1 ;  /* 0x0000000000017941 */ /* 0x000fea0003800000 */
.L_x_87:
        /* <DEDUP_REMOVED lines=12> */
.L_x_90:
[----:B------:R-:W-:Y:S05]  /*4b50*/  BSYNC B1 ;  /* 0x0000000000017941 */ /* 0x000fea0003800000 */
.L_x_89:
        /* <DEDUP_REMOVED lines=12> */
.L_x_92:
[----:B------:R-:W-:Y:S05]  /*4c20*/  BSYNC B1 ;  /* 0x0000000000017941 */ /* 0x000fea0003800000 */
.L_x_91:
[----:B-----5:R-:W-:Y:S01]  /*4c30*/  LOP3.LUT R5, R5, 0xff, RZ, 0xc0, !PT ;  /* 0x000000ff05057812 */ /* 0x020fe200078ec0ff */
[----:B------:R-:W-:Y:S01]  /*4c40*/  BSSY B1, `(.L_x_93) ;  /* 0x000000b000017945 */ /* 0x000fe20003800000 */
[----:B------:R-:W-:Y:S02]  /*4c50*/  ISETP.LT.OR P2, PT, R33, 0x39, !P1 ;  /* 0x000000392100780c */ /* 0x000fe40004f41670 */
[----:B------:R-:W-:-:S05]  /*4c60*/  F2FP.F16.E5M2.UNPACK_B R5, R5 ;  /* 0x00000005ff05723e */ /* 0x000fca00020004ff */
[----:B0-2---:R-:W-:-:S05]  /*4c70*/  HADD2.F32 R28, -RZ, R5.H0_H0 ;  /* 0x20000005ff1c7230 */ /* 0x005fca0000004100 */
[----:B------:R-:W-:-:S04]  /*4c80*/  FMUL R5, R28, R9 ;  /* 0x000000091c057220 */ /* 0x000fc80000400000 */
[----:B------:R-:W-:-:S05]  /*4c90*/  FFMA R5, R112, R8, R5 ;  /* 0x0000000870057223 */ /* 0x000fca0000000005 */
[----:B------:R-:W-:Y:S02]  /*4ca0*/  F2FP.SATFINITE.E5M2.F32.PACK_AB_MERGE_C R29, RZ, R5, RZ ;  /* 0x00000005ff1d723e */ /* 0x000fe400048060ff */
[----:B------:R-:W-:-:S03]  /*4cb0*/  PRMT R5, RZ, 0x7610, R5 ;  /* 0x00007610ff057816 */ /* 0x000fc60000000005 */
[----:B------:R0:W-:Y:S01]  /*4cc0*/  @!P0 STG.E.U8 desc[UR20][R14.64+0x39], R29 ;  /* 0x0000391d0e008986 */ /* 0x0001e2000c101114 */
[----:B------:R-:W-:Y:S05]  /*4cd0*/  @P2 BRA `(.L_x_94) ;  /* 0x0000000000042947 */ /* 0x000fea0003800000 */
[----:B------:R2:W5:Y:S02]  /*4ce0*/  LDG.E.U8 R5, desc[UR20][R30.64+0x38] ;  /* 0x000038141e057981 */ /* 0x000564000c1e1100 */
.L_x_94:
[----:B------:R-:W-:Y:S05]  /*4cf0*/  BSYNC B1 ;  /* 0x0000000000017941 */ /* 0x000fea0003800000 */
.L_x_93:
[----:B-----5:R-:W-:Y:S01]  /*4d00*/  LOP3.LUT R5, R5, 0xff, RZ, 0xc0, !PT ;  /* 0x000000ff05057812 */ /* 0x020fe200078ec0ff */
[----:B------:R-:W-:Y:S01]  /*4d10*/  BSSY B1, `(.L_x_95) ;  /* 0x000000b000017945 */ /* 0x000fe20003800000 */
[----:B------:R-:W-:Y:S02]  /*4d20*/  ISETP.LT.OR P1, PT, R33, 0x3a, !P1 ;  /* 0x0000003a2100780c */ /* 0x000fe40004f21670 */
[----:B------:R-:W-:-:S05]  /*4d30*/  F2FP.F16.E5M2.UNPACK_B R5, R5 ;  /* 0x00000005ff05723e */ /* 0x000fca00020004ff */
[----:B01--4-:R-:W-:Y:S01]  /*4d40*/  HADD2.F32 R14, -RZ, R5.H0_H0 ;  /* 0x20000005ff0e7230 */ /* 0x013fe20000004100 */
[----:B------:R-:W-:-:S04]  /*4d50*/  PRMT R5, RZ, 0x7610, R5 ;  /* 0x00007610ff057816 */ /* 0x000fc80000000005 */
[----:B------:R-:W-:-:S04]  /*4d60*/  FMUL R14, R14, R9 ;  /* 0x000000090e0e7220 */ /* 0x000fc80000400000 */
[----:B------:R-:W-:-:S05]  /*4d70*/  FFMA R14, R115, R8, R14 ;  /* 0x00000008730e7223 */ /* 0x000fca000000000e */
[----:B------:R-:W-:-:S05]  /*4d80*/  F2FP.SATFINITE.E5M2.F32.PACK_AB_MERGE_C R15, RZ, R14, RZ ;  /* 0x0000000eff0f723e */ /* 0x000fca00048060ff */
[----:B------:R0:W-:Y:S01]  /*4d90*/  @!P2 STG.E.U8 desc[UR20][R12.64+0x38], R15 ;  /* 0x0000380f0c00a986 */ /* 0x0001e2000c101114 */
[----:B------:R-:W-:Y:S05]  /*4da0*/  @P1 BRA `(.L_x_96) ;  /* 0x0000000000041947 */ /* 0x000fea0003800000 */
[----:B------:R1:W5:Y:S02]  /*4db0*/  LDG.E.U8 R5, desc[UR20][R30.64+0x39] ;  /* 0x000039141e057981 */ /* 0x000364000c1e1100 */
.L_x_96:
[----:B------:R-:W-:Y:S05]  /*4dc0*/  BSYNC B1 ;  /* 0x0000000000017941 */ /* 0x000fea0003800000 */
.L_x_95:
[----:B-----5:R-:W-:Y:S01]  /*4dd0*/  LOP3.LUT R5, R5, 0xff, RZ, 0xc0, !PT ;  /* 0x000000ff05057812 */ /* 0x020fe200078ec0ff */
[----:B------:R-:W-:Y:S01]  /*4de0*/  BSSY B1, `(.L_x_97) ;  /* 0x0000013000017945 */ /* 0x000fe20003800000 */
[----:B------:R-:W-:Y:S02]  /*4df0*/  IADD3 R29, P0, R35, 0x80, RZ ;  /* 0x00000080231d7810 */ /* 0x000fe40007f1e0ff */
[----:B------:R-:W-:-:S03]  /*4e00*/  F2FP.F16.E5M2.UNPACK_B R5, R5 ;  /* 0x00000005ff05723e */ /* 0x000fc600020004ff */
[----:B0-----:R-:W-:Y:S01]  /*4e10*/  IMAD.X R15, RZ, RZ, R25, P0 ;  /* 0x000000ffff0f7224 */ /* 0x001fe200000e0619 */
        /* <DEDUP_REMOVED lines=9> */
[----:B-123--:R-:W-:Y:S02]  /*4eb0*/  F2FP.SATFINITE.E5M2.F32.PACK_AB_MERGE_C R31, RZ, R5, RZ ;  /* 0x00000005ff1f723e */ /* 0x00efe400048060ff */
[----:B------:R-:W-:Y:S02]  /*4ec0*/  IADD3.X R15, R15, UR11, R29, P2, !PT ;  /* 0x0000000b0f0f7c10 */ /* 0x000fe400097fe41d */
[----:B------:R-:W-:Y:S01]  /*4ed0*/  PRMT R5, RZ, 0x7610, R5 ;  /* 0x00007610ff057816 */ /* 0x000fe20000000005 */
[----:B------:R0:W-:Y:S01]  /*4ee0*/  @!P1 STG.E.U8 desc[UR20][R12.64+0x39], R31 ;  /* 0x0000391f0c009986 */ /* 0x0001e2000c101114 */
[----:B------:R-:W-:Y:S05]  /*4ef0*/  @P4 BRA `(.L_x_98) ;  /* 0x0000000000044947 */ /* 0x000fea0003800000 */
[----:B------:R1:W5:Y:S02]  /*4f00*/  LDG.E.U8 R5, desc[UR20][R14.64] ;  /* 0x000000140e057981 */ /* 0x000364000c1e1100 */
.L_x_98:
[----:B------:R-:W-:Y:S05]  /*4f10*/  BSYNC B1 ;  /* 0x0000000000017941 */ /* 0x000fea0003800000 */
.L_x_97:
[----:B-----5:R-:W-:Y:S01]  /*4f20*/  LOP3.LUT R5, R5, 0xff, RZ, 0xc0, !PT ;  /* 0x000000ff05057812 */ /* 0x020fe200078ec0ff */
[----:B------:R-:W-:Y:S01]  /*4f30*/  BSSY B1, `(.L_x_99) ;  /* 0x000000b000017945 */ /* 0x000fe20003800000 */
[----:B------:R-:W-:Y:S02]  /*4f40*/  ISETP.LT.OR P2, PT, R33, 0x2, !P0 ;  /* 0x000000022100780c */ /* 0x000fe40004741670 */
[----:B------:R-:W-:-:S05]  /*4f50*/  F2FP.F16.E5M2.UNPACK_B R5, R5 ;  /* 0x00000005ff05723e */ /* 0x000fca00020004ff */
[----:B0-----:R-:W-:Y:S01]  /*4f60*/  HADD2.F32 R12, -RZ, R5.H0_H0 ;  /* 0x20000005ff0c7230 */ /* 0x001fe20000004100 */
[----:B------:R-:W-:-:S04]  /*4f70*/  PRMT R5, RZ, 0x7610, R5 ;  /* 0x00007610ff057816 */ /* 0x000fc80000000005 */
[----:B------:R-:W-:-:S04]  /*4f80*/  FMUL R12, R12, R9 ;  /* 0x000000090c0c7220 */ /* 0x000fc80000400000 */
[----:B------:R-:W-:-:S05]  /*4f90*/  FFMA R12, R113, R8, R12 ;  /* 0x00000008710c7223 */ /* 0x000fca000000000c */
[----:B------:R-:W-:-:S05]  /*4fa0*/  F2FP.SATFINITE.E5M2.F32.PACK_AB_MERGE_C R13, RZ, R12, RZ ;  /* 0x0000000cff0d723e */ /* 0x000fca00048060ff */
[----:B------:R0:W-:Y:S01]  /*4fb0*/  @!P4 STG.E.U8 desc[UR20][R10.64], R13 ;  /* 0x0000000d0a00c986 */ /* 0x0001e2000c101114 */
[----:B------:R-:W-:Y:S05]  /*4fc0*/  @P2 BRA `(.L_x_100) ;  /* 0x0000000000042947 */ /* 0x000fea0003800000 */
[----:B------:R2:W5:Y:S02]  /*4fd0*/  LDG.E.U8 R5, desc[UR20][R14.64+0x1] ;  /* 0x000001140e057981 */ /* 0x000564000c1e1100 */
.L_x_100:
[----:B------:R-:W-:Y:S05]  /*4fe0*/  BSYNC B1 ;  /* 0x0000000000017941 */ /* 0x000fea0003800000 */
.L_x_99:
[----:B-----5:R-:W-:Y:S01]  /*4ff0*/  LOP3.LUT R5, R5, 0xff, RZ, 0xc0, !PT ;  /* 0x000000ff05057812 */ /* 0x020fe200078ec0ff */
[----:B------:R-:W-:Y:S01]  /*5000*/  BSSY B1, `(.L_x_101) ;  /* 0x0000013000017945 */ /* 0x000fe20003800000 */
[----:B------:R-:W-:Y:S02]  /*5010*/  IADD3 R35, P1, R35, 0x88, RZ ;  /* 0x0000008823237810 */ /* 0x000fe40007f3e0ff */
[----:B------:R-:W-:-:S03]  /*5020*/  F2FP.F16.E5M2.UNPACK_B R5, R5 ;  /* 0x00000005ff05723e */ /* 0x000fc600020004ff */
[----:B------:R-:W-:Y:S01]  /*5030*/  IMAD.X R24, RZ, RZ, R25, P1 ;  /* 0x000000ffff187224 */ /* 0x000fe200008e0619 */
[----:B------:R-:W-:Y:S01]  /*5040*/  ISETP.GE.AND P1, PT, R34, 0x89, PT ;  /* 0x000000892200780c */ /* 0x000fe20003f26270 */
[----:B------:R-:W-:Y:S02]  /*5050*/  HADD2.F32 R12, -RZ, R5.H0_H0 ;  /* 0x20000005ff0c7230 */ /* 0x000fe40000004100 */
[----:B------:R-:W-:Y:S01]  /*5060*/  IMAD R24, R24, UR6, RZ ;  /* 0x0000000618187c24 */ /* 0x000fe2000f8e02ff */
[----:B------:R-:W-:Y:S01]  /*5070*/  ISETP.LT.OR P5, PT, R33, 0x1, !P1 ;  /* 0x000000012100780c */ /* 0x000fe20004fa1670 */
[----:B------:R-:W-:-:S04]  /*5080*/  IMAD.WIDE.U32 R26, R35, UR6, R26 ;  /* 0x00000006231a7c25 */ /* 0x000fc8000f8e001a */
[----:B------:R-:W-:Y:S01]  /*5090*/  FMUL R5, R12, R9 ;  /* 0x000000090c057220 */ /* 0x000fe20000400000 */
[----:B------:R-:W-:-:S03]  /*50a0*/  IMAD R35, R35, UR7, R24 ;  /* 0x0000000723237c24 */ /* 0x000fc6000f8e0218 */
[----:B------:R-:W-:Y:S01]  /*50b0*/  FFMA R5, R108, R8, R5 ;  /* 0x000000086c057223 */ /* 0x000fe20000000005 */
[----:B------:R-:W-:-:S04]  /*50c0*/  IADD3 R12, P4, R26, UR10, RZ ;  /* 0x0000000a1a0c7c10 */ /* 0x000fc8000ff9e0ff */
[----:B------:R-:W-:Y:S02]  /*50d0*/  F2FP.SATFINITE.E5M2.F32.PACK_AB_MERGE_C R25, RZ, R5, RZ ;  /* 0x00000005ff19723e */ /* 0x000fe400048060ff */
[----:B0-----:R-:W-:Y:S02]  /*50e0*/  IADD3.X R13, R27, UR11, R35, P4, !PT ;  /* 0x0000000b1b0d7c10 */ /* 0x001fe4000a7fe423 */
[----:B------:R-:W-:Y:S01]  /*50f0*/  PRMT R5, RZ, 0x7610, R5 ;  /* 0x00007610ff057816 */ /* 0x000fe20000000005 */
[----:B------:R0:W-:Y:S01]  /*5100*/  @!P2 STG.E.U8 desc[UR20][R10.64+0x1], R25 ;  /* 0x000001190a00a986 */ /* 0x0001e2000c101114 */
[----:B------:R-:W-:Y:S05]  /*5110*/  @P5 BRA `(.L_x_102) ;  /* 0x0000000000045947 */ /* 0x000fea0003800000 */
[----:B------:R3:W5:Y:S02]  /*5120*/  LDG.E.U8 R5, desc[UR20][R12.64] ;  /* 0x000000140c057981 */ /* 0x000764000c1e1100 */
.L_x_102:
[----:B------:R-:W-:Y:S05]  /*5130*/  BSYNC B1 ;  /* 0x0000000000017941 */ /* 0x000fea0003800000 */
.L_x_101:
        /* <DEDUP_REMOVED lines=8> */
[----:B0-----:R-:W-:-:S05]  /*51c0*/  F2FP.SATFINITE.E5M2.F32.PACK_AB_MERGE_C R25, RZ, R24, RZ ;  /* 0x00000018ff19723e */ /* 0x001fca00048060ff */
[----:B------:R0:W-:Y:S01]  /*51d0*/  @!P5 STG.E.U8 desc[UR20][R6.64], R25 ;  /* 0x000000190600d986 */ /* 0x0001e2000c101114 */
[----:B------:R-:W-:Y:S05]  /*51e0*/  @P2 BRA `(.L_x_104) ;  /* 0x0000000000042947 */ /* 0x000fea0003800000 */
[----:B------:R4:W5:Y:S02]  /*51f0*/  LDG.E.U8 R5, desc[UR20][R12.64+0x1] ;  /* 0x000001140c057981 */ /* 0x000964000c1e1100 */
.L_x_104:
[----:B------:R-:W-:Y:S05]  /*5200*/  BSYNC B1 ;  /* 0x0000000000017941 */ /* 0x000fea0003800000 */
.L_x_103:
[----:B-----5:R-:W-:Y:S01]  /*5210*/  LOP3.LUT R5, R5, 0xff, RZ, 0xc0, !PT ;  /* 0x000000ff05057812 */ /* 0x020fe200078ec0ff */
[----:B------:R-:W-:Y:S01]  /*5220*/  BSSY B1, `(.L_x_105) ;  /* 0x000000b000017945 */ /* 0x000fe20003800000 */
[----:B------:R-:W-:Y:S02]  /*5230*/  ISETP.LT.OR P4, PT, R33, 0x9, !P0 ;  /* 0x000000092100780c */ /* 0x000fe40004781670 */
[----:B------:R-:W-:-:S05]  /*5240*/  F2FP.F16.E5M2.UNPACK_B R5, R5 ;  /* 0x00000005ff05723e */ /* 0x000fca00020004ff */
[----:B------:R-:W-:-:S05]  /*5250*/  HADD2.F32 R24, -RZ, R5.H0_H0 ;  /* 0x20000005ff187230 */ /* 0x000fca0000004100 */
[----:B------:R-:W-:-:S04]  /*5260*/  FMUL R5, R24, R9 ;  /* 0x0000000918057220 */ /* 0x000fc80000400000 */
[----:B------:R-:W-:-:S05]  /*5270*/  FFMA R5, R106, R8, R5 ;  /* 0x000000086a057223 */ /* 0x000fca0000000005 */
[----:B0-----:R-:W-:Y:S02]  /*5280*/  F2FP.SATFINITE.E5M2.F32.PACK_AB_MERGE_C R25, RZ, R5, RZ ;  /* 0x00000005ff19723e */ /* 0x001fe400048060ff */
[----:B------:R-:W-:-:S03]  /*5290*/  PRMT R5, RZ, 0x7610, R5 ;  /* 0x00007610ff057816 */ /* 0x000fc60000000005 */
[----:B------:R0:W-:Y:S01]  /*52a0*/  @!P2 STG.E.U8 desc[UR20][R6.64+0x1], R25 ;  /* 0x000001190600a986 */ /* 0x0001e2000c101114 */
[----:B------:R-:W-:Y:S05]  /*52b0*/  @P4 BRA `(.L_x_106) ;  /* 0x0000000000044947 */ /* 0x000fea0003800000 */
[----:B------:R0:W5:Y:S02]  /*52c0*/  LDG.E.U8 R5, desc[UR20][R14.64+0x8] ;  /* 0x000008140e057981 */ /* 0x000164000c1e1100 */
.L_x_106:
[----:B------:R-:W-:Y:S05]  /*52d0*/  BSYNC B1 ;  /* 0x0000000000017941 */ /* 0x000fea0003800000 */
.L_x_105:
        /* <DEDUP_REMOVED lines=12> */
.L_x_108:
[----:B------:R-:W-:Y:S05]  /*53a0*/  BSYNC B1 ;  /* 0x0000000000017941 */ /* 0x000fea0003800000 */
.L_x_107:
        /* <DEDUP_REMOVED lines=12> */
.L_x_110:
[----:B------:R-:W-:Y:S05]  /*5470*/  BSYNC B1 ;  /* 0x0000000000017941 */ /* 0x000fea0003800000 */
.L_x_109:
        /* <DEDUP_REMOVED lines=12> */
.L_x_112:
[----:B------:R-:W-:Y:S05]  /*5540*/  BSYNC B1 ;  /* 0x0000000000017941 */ /* 0x000fea0003800000 */
.L_x_111:
        /* <DEDUP_REMOVED lines=12> */
.L_x_114:
[----:B------:R-:W-:Y:S05]  /*5610*/  BSYNC B1 ;  /* 0x0000000000017941 */ /* 0x000fea0003800000 */
.L_x_113:
        /* <DEDUP_REMOVED lines=12> */
.L_x_116:
[----:B------:R-:W-:Y:S05]  /*56e0*/  BSYNC B1 ;  /* 0x0000000000017941 */ /* 0x000fea0003800000 */
.L_x_115:
        /* <DEDUP_REMOVED lines=12> */
.L_x_118:
[----:B------:R-:W-:Y:S05]  /*57b0*/  BSYNC B1 ;  /* 0x0000000000017941 */ /* 0x000fea0003800000 */
.L_x_117:
        /* <DEDUP_REMOVED lines=12> */
.L_x_120:
[----:B------:R-:W-:Y:S05]  /*5880*/  BSYNC B1 ;  /* 0x0000000000017941 */ /* 0x000fea0003800000 */
.L_x_119:
        /* <DEDUP_REMOVED lines=12> */
.L_x_122:
[----:B------:R-:W-:Y:S05]  /*5950*/  BSYNC B1 ;  /* 0x0000000000017941 */ /* 0x000fea0003800000 */
.L_x_121:
        /* <DEDUP_REMOVED lines=12> */
.L_x_124:
[----:B------:R-:W-:Y:S05]  /*5a20*/  BSYNC B1 ;  /* 0x0000000000017941 */ /* 0x000fea0003800000 */
.L_x_123:
        /* <DEDUP_REMOVED lines=12> */
.L_x_126:
[----:B------:R-:W-:Y:S05]  /*5af0*/  BSYNC B1 ;  /* 0x0000000000017941 */ /* 0x000fea0003800000 */
.L_x_125:
        /* <DEDUP_REMOVED lines=12> */
.L_x_128:
[----:B------:R-:W-:Y:S05]  /*5bc0*/  BSYNC B1 ;  /* 0x0000000000017941 */ /* 0x000fea0003800000 */
.L_x_127:
        /* <DEDUP_REMOVED lines=12> */
.L_x_130:
[----:B------:R-:W-:Y:S05]  /*5c90*/  BSYNC B1 ;  /* 0x0000000000017941 */ /* 0x000fea0003800000 */
.L_x_129:
        /* <DEDUP_REMOVED lines=12> */
.L_x_132:
[----:B------:R-:W-:Y:S05]  /*5d60*/  BSYNC B1 ;  /* 0x0000000000017941 */ /* 0x000fea0003800000 */
.L_x_131:
        /* <DEDUP_REMOVED lines=12> */
.L_x_134:
[----:B------:R-:W-:Y:S05]  /*5e30*/  BSYNC B1 ;  /* 0x0000000000017941 */ /* 0x000fea0003800000 */
.L_x_133:
        /* <DEDUP_REMOVED lines=12> */
.L_x_136:
[----:B------:R-:W-:Y:S05]  /*5f00*/  BSYNC B1 ;  /* 0x0000000000017941 */ /* 0x000fea0003800000 */
.L_x_135:
        /* <DEDUP_REMOVED lines=12> */
.L_x_138:
[----:B------:R-:W-:Y:S05]  /*5fd0*/  BSYNC B1 ;  /* 0x0000000000017941 */ /* 0x000fea0003800000 */
.L_x_137:
        /* <DEDUP_REMOVED lines=12> */
.L_x_140:
[----:B------:R-:W-:Y:S05]  /*60a0*/  BSYNC B1 ;  /* 0x0000000000017941 */ /* 0x000fea0003800000 */
.L_x_139:
        /* <DEDUP_REMOVED lines=12> */
.L_x_142:
[----:B------:R-:W-:Y:S05]  /*6170*/  BSYNC B1 ;  /* 0x0000000000017941 */ /* 0x000fea0003800000 */
.L_x_141:
        /* <DEDUP_REMOVED lines=12> */
.L_x_144:
[----:B------:R-:W-:Y:S05]  /*6240*/  BSYNC B1 ;  /* 0x0000000000017941 */ /* 0x000fea0003800000 */
.L_x_143:
        /* <DEDUP_REMOVED lines=12> */
.L_x_146:
[----:B------:R-:W-:Y:S05]  /*6310*/  BSYNC B1 ;  /* 0x0000000000017941 */ /* 0x000fea0003800000 */
.L_x_145:
        /* <DEDUP_REMOVED lines=12> */
.L_x_148:
[----:B------:R-:W-:Y:S05]  /*63e0*/  BSYNC B1 ;  /* 0x0000000000017941 */ /* 0x000fea0003800000 */
.L_x_147:
        /* <DEDUP_REMOVED lines=12> */
.L_x_150:
[----:B------:R-:W-:Y:S05]  /*64b0*/  BSYNC B1 ;  /* 0x0000000000017941 */ /* 0x000fea0003800000 */
.L_x_149:
        /* <DEDUP_REMOVED lines=12> */
.L_x_152:
[----:B------:R-:W-:Y:S05]  /*6580*/  BSYNC B1 ;  /* 0x0000000000017941 */ /* 0x000fea0003800000 */
.L_x_151:
        /* <DEDUP_REMOVED lines=12> */
.L_x_154:
[----:B------:R-:W-:Y:S05]  /*6650*/  BSYNC B1 ;  /* 0x0000000000017941 */ /* 0x000fea0003800000 */
.L_x_153:
        /* <DEDUP_REMOVED lines=12> */
.L_x_156:
[----:B------:R-:W-:Y:S05]  /*6720*/  BSYNC B1 ;  /* 0x0000000000017941 */ /* 0x000fea0003800000 */
.L_x_155:
[----:B-----5:R-:W-:Y:S01]  /*6730*/  LOP3.LUT R5, R5, 0xff, RZ, 0xc0, !PT ;  /* 0x000000ff05057812 */ /* 0x020fe200078ec0ff */
[----:B------:R-:W-:Y:S01]  /*6740*/  BSSY B1, `(.L_x_157) ;  /* 0x000000b000017945 */ /* 0x000fe20003800000 */
[----:B------:R-:W-:Y:S02]  /*6750*/  ISETP.LT.OR P2, PT, R33, 0x39, !P1 ;  /* 0x000000392100780c */ /* 0x000fe40004f41670 */
[----:B------:R-:W-:-:S05]  /*6760*/  F2FP.F16.E5M2.UNPACK_B R5, R5 ;  /* 0x00000005ff05723e */ /* 0x000fca00020004ff */
[----:B012---:R-:W-:-:S05]  /*6770*/  HADD2.F32 R14, -RZ, R5.H0_H0 ;  /* 0x20000005ff0e7230 */ /* 0x007fca0000004100 */
[----:B------:R-:W-:-:S04]  /*6780*/  FMUL R5, R14, R9 ;  /* 0x000000090e057220 */ /* 0x000fc80000400000 */
[----:B------:R-:W-:-:S05]  /*6790*/  FFMA R5, R16, R8, R5 ;  /* 0x0000000810057223 */ /* 0x000fca0000000005 */
[----:B------:R-:W-:Y:S02]  /*67a0*/  F2FP.SATFINITE.E5M2.F32.PACK_AB_MERGE_C R15, RZ, R5, RZ ;  /* 0x00000005ff0f723e */ /* 0x000fe400048060ff */
[----:B------:R-:W-:-:S03]  /*67b0*/  PRMT R5, RZ, 0x7610, R5 ;  /* 0x00007610ff057816 */ /* 0x000fc60000000005 */
[----:B------:R0:W-:Y:S01]  /*67c0*/  @!P0 STG.E.U8 desc[UR20][R10.64+0x39], R15 ;  /* 0x0000390f0a008986 */ /* 0x0001e2000c101114 */
[----:B------:R-:W-:Y:S05]  /*67d0*/  @P2 BRA `(.L_x_158) ;  /* 0x0000000000042947 */ /* 0x000fea0003800000 */
[----:B------:R1:W5:Y:S02]  /*67e0*/  LDG.E.U8 R5, desc[UR20][R12.64+0x38] ;  /* 0x000038140c057981 */ /* 0x000364000c1e1100 */
.L_x_158:
[----:B------:R-:W-:Y:S05]  /*67f0*/  BSYNC B1 ;  /* 0x0000000000017941 */ /* 0x000fea0003800000 */
.L_x_157:
        /* <DEDUP_REMOVED lines=12> */
.L_x_160:
[----:B------:R-:W-:Y:S05]  /*68c0*/  BSYNC B1 ;  /* 0x0000000000017941 */ /* 0x000fea0003800000 */
.L_x_159:
[----:B------:R-:W-:Y:S05]  /*68d0*/  @P1 BRA `(.L_x_161) ;  /* 0x0000001000301947 */ /* 0x000fea0003800000 */
[----:B-----5:R-:W-:-:S04]  /*68e0*/  LOP3.LUT R5, R5, 0xff, RZ, 0xc0, !PT ;  /* 0x000000ff05057812 */ /* 0x020fc800078ec0ff */
[----:B------:R-:W-:-:S05]  /*68f0*/  F2FP.F16.E5M2.UNPACK_B R5, R5 ;  /* 0x00000005ff05723e */ /* 0x000fca00020004ff */
[----:B------:R-:W-:-:S05]  /*6900*/  HADD2.F32 R10, -RZ, R5.H0_H0 ;  /* 0x20000005ff0a7230 */ /* 0x000fca0000004100 */
[----:B------:R-:W-:-:S04]  /*6910*/  FMUL R5, R10, R9 ;  /* 0x000000090a057220 */ /* 0x000fc80000400000 */
[----:B------:R-:W-:-:S05]  /*6920*/  FFMA R5, R18, R8, R5 ;  /* 0x0000000812057223 */ /* 0x000fca0000000005 */
[----:B------:R-:W-:-:S05]  /*6930*/  F2FP.SATFINITE.E5M2.F32.PACK_AB_MERGE_C R5, RZ, R5, RZ ;  /* 0x00000005ff05723e */ /* 0x000fca00048060ff */
[----:B------:R0:W-:Y:S01]  /*6940*/  STG.E.U8 desc[UR20][R6.64+0x39], R5 ;  /* 0x0000390506007986 */ /* 0x0001e2000c101114 */
[----:B------:R-:W-:Y:S05]  /*6950*/  BRA `(.L_x_161) ;  /* 0x0000001000107947 */ /* 0x000fea0003800000 */
.L_x_32:
[C---:B------:R-:W-:Y:S01]  /*6960*/  ISETP.GE.AND P0, PT, R34.reuse, 0x1, PT ;  /* 0x000000012200780c */ /* 0x040fe20003f06270 */
[-C--:B--2---:R-:W-:Y:S01]  /*6970*/  FMUL R145, R145, R8.reuse ;  /* 0x0000000891917220 */ /* 0x084fe20000400000 */
[----:B------:R-:W-:Y:S01]  /*6980*/  ISETP.GE.AND P2, PT, R34, 0x9, PT ;  /* 0x000000092200780c */ /* 0x000fe20003f46270 */
[-C--:B------:R-:W-:Y:S01]  /*6990*/  FMUL R140, R140, R8.reuse ;  /* 0x000000088c8c7220 */ /* 0x080fe20000400000 */
[----:B------:R-:W-:Y:S01]  /*69a0*/  ISETP.LT.OR P1, PT, R33, 0x1, !P0 ;  /* 0x000000012100780c */ /* 0x000fe20004721670 */
[-C--:B------:R-:W-:Y:S01]  /*69b0*/  FMUL R143, R143, R8.reuse ;  /* 0x000000088f8f7220 */ /* 0x080fe20000400000 */
[----:B------:R-:W-:Y:S01]  /*69c0*/  F2FP.SATFINITE.E5M2.F32.PACK_AB_MERGE_C R145, RZ, R145, RZ ;  /* 0x00000091ff91723e */ /* 0x000fe200048060ff */
[-C--:B------:R-:W-:Y:S01]  /*69d0*/  FMUL R138, R138, R8.reuse ;  /* 0x000000088a8a7220 */ /* 0x080fe20000400000 */
[----:B------:R-:W-:Y:S01]  /*69e0*/  ISETP.LT.OR P4, PT, R33, 0x2, !P0 ;  /* 0x000000022100780c */ /* 0x000fe20004781670 */
[-C--:B------:R-:W-:Y:S01]  /*69f0*/  FMUL R141, R141, R8.reuse ;  /* 0x000000088d8d7220 */ /* 0x080fe20000400000 */
[C---:B------:R-:W-:Y:S01]  /*6a00*/  ISETP.LT.OR P5, PT, R33.reuse, 0x1, !P2 ;  /* 0x000000012100780c */ /* 0x040fe200057a1670 */
[-C--:B------:R-:W-:Y:S01]  /*6a10*/  FMUL R136, R136, R8.reuse ;  /* 0x0000000888887220 */ /* 0x080fe20000400000 */
[----:B------:R-:W-:Y:S01]  /*6a20*/  ISETP.LT.OR P6, PT, R33, 0x2, !P2 ;  /* 0x000000022100780c */ /* 0x000fe200057c1670 */
[----:B------:R-:W-:Y:S01]  /*6a30*/  FMUL R139, R139, R8 ;  /* 0x000000088b8b7220 */ /* 0x000fe20000400000 */
[----:B------:R-:W-:Y:S01]  /*6a40*/  F2FP.SATFINITE.E5M2.F32.PACK_AB_MERGE_C R5, RZ, R140, RZ ;  /* 0x0000008cff05723e */ /* 0x000fe200048060ff */
[-C--:B------:R-:W-:Y:S01]  /*6a50*/  FMUL R134, R134, R8.reuse ;  /* 0x0000000886867220 */ /* 0x080fe20000400000 */
[----:B------:R-:W-:Y:S01]  /*6a60*/  F2FP.SATFINITE.E5M2.F32.PACK_AB_MERGE_C R143, RZ, R143, RZ ;  /* 0x0000008fff8f723e */ /* 0x000fe200048060ff */
[----:B------:R-:W-:Y:S01]  /*6a70*/  @!P1 STG.E.U8 desc[UR20][R14.64], R145 ;  /* 0x000000910e009986 */ /* 0x000fe2000c101114 */
[----:B------:R-:W-:Y:S01]  /*6a80*/  ISETP.LT.OR P1, PT, R33, 0x9, !P0 ;  /* 0x000000092100780c */ /* 0x000fe20004721670 */
[----:B------:R-:W-:Y:S01]  /*6a90*/  FMUL R137, R137, R8 ;  /* 0x0000000889897220 */ /* 0x000fe20000400000 */
[----:B------:R-:W-:Y:S01]  /*6aa0*/  F2FP.SATFINITE.E5M2.F32.PACK_AB_MERGE_C R25, RZ, R138, RZ ;  /* 0x0000008aff19723e */ /* 0x000fe200048060ff */
[----:B------:R0:W-:Y:S01]  /*6ab0*/  @!P4 STG.E.U8 desc[UR20][R14.64+0x1], R5 ;  /* 0x000001050e00c986 */ /* 0x0001e2000c101114 */
[----:B------:R-:W-:Y:S01]  /*6ac0*/  F2FP.SATFINITE.E5M2.F32.PACK_AB_MERGE_C R141, RZ, R141, RZ ;  /* 0x0000008dff8d723e */ /* 0x000fe200048060ff */
[-C--:B------:R-:W-:Y:S01]  /*6ad0*/  FMUL R132, R132, R8.reuse ;  /* 0x0000000884847220 */ /* 0x080fe20000400000 */
[C---:B------:R-:W-:Y:S01]  /*6ae0*/  ISETP.LT.OR P4, PT, R33.reuse, 0xa, !P0 ;  /* 0x0000000a2100780c */ /* 0x040fe20004781670 */
[----:B------:R-:W-:Y:S01]  /*6af0*/  @!P5 STG.E.U8 desc[UR20][R12.64], R143 ;  /* 0x0000008f0c00d986 */ /* 0x000fe2000c101114 */
[----:B------:R-:W-:Y:S01]  /*6b00*/  ISETP.LT.OR P5, PT, R33, 0x9, !P2 ;  /* 0x000000092100780c */ /* 0x000fe200057a1670 */
[-C--:B------:R-:W-:Y:S01]  /*6b10*/  FMUL R135, R135, R8.reuse ;  /* 0x0000000887877220 */ /* 0x080fe20000400000 */
[----:B------:R-:W-:Y:S01]  /*6b20*/  F2FP.SATFINITE.E5M2.F32.PACK_AB_MERGE_C R139, RZ, R139, RZ ;  /* 0x0000008bff8b723e */ /* 0x000fe200048060ff */
[----:B------:R1:W-:Y:S01]  /*6b30*/  @!P6 STG.E.U8 desc[UR20][R12.64+0x1], R25 ;  /* 0x000001190c00e986 */ /* 0x0003e2000c101114 */
[C---:B------:R-:W-:Y:S01]  /*6b40*/  ISETP.LT.OR P6, PT, R33.reuse, 0xa, !P2 ;  /* 0x0000000a2100780c */ /* 0x040fe200057c1670 */
[-C--:B------:R-:W-:Y:S01]  /*6b50*/  FMUL R130, R130, R8.reuse ;  /* 0x0000000882827220 */ /* 0x080fe20000400000 */
[----:B------:R-:W-:Y:S01]  /*6b60*/  F2FP.SATFINITE.E5M2.F32.PACK_AB_MERGE_C R137, RZ, R137, RZ ;  /* 0x00000089ff89723e */ /* 0x000fe200048060ff */
[----:B------:R-:W-:Y:S01]  /*6b70*/  @!P1 STG.E.U8 desc[UR20][R14.64+0x8], R141 ;  /* 0x0000088d0e009986 */ /* 0x000fe2000c101114 */
[----:B------:R-:W-:Y:S01]  /*6b80*/  ISETP.LT.OR P1, PT, R33, 0x11, !P0 ;  /* 0x000000112100780c */ /* 0x000fe20004721670 */
[----:B------:R-:W-:Y:S01]  /*6b90*/  FMUL R133, R133, R8 ;  /* 0x0000000885857220 */ /* 0x000fe20000400000 */
[----:B0-----:R-:W-:Y:S01]  /*6ba0*/  F2FP.SATFINITE.E5M2.F32.PACK_AB_MERGE_C R5, RZ, R136, RZ ;  /* 0x00000088ff05723e */ /* 0x001fe200048060ff */
[-C--:B------:R-:W-:Y:S01]  /*6bb0*/  FMUL R128, R128, R8.reuse ;  /* 0x0000000880807220 */ /* 0x080fe20000400000 */
[----:B------:R-:W-:Y:S01]  /*6bc0*/  F2FP.SATFINITE.E5M2.F32.PACK_AB_MERGE_C R135, RZ, R135, RZ ;  /* 0x00000087ff87723e */ /* 0x000fe200048060ff */
[----:B------:R-:W-:Y:S01]  /*6bd0*/  FMUL R131, R131, R8 ;  /* 0x0000000883837220 */ /* 0x000fe20000400000 */
[----:B------:R-:W-:Y:S01]  /*6be0*/  F2FP.SATFINITE.E5M2.F32.PACK_AB_MERGE_C R133, RZ, R133, RZ ;  /* 0x00000085ff85723e */ /* 0x000fe200048060ff */
[----:B------:R0:W-:Y:S01]  /*6bf0*/  @!P4 STG.E.U8 desc[UR20][R14.64+0x9], R5 ;  /* 0x000009050e00c986 */ /* 0x0001e2000c101114 */
[----:B-1----:R-:W-:Y:S01]  /*6c00*/  F2FP.SATFINITE.E5M2.F32.PACK_AB_MERGE_C R25, RZ, R134, RZ ;  /* 0x00000086ff19723e */ /* 0x002fe200048060ff */
        /* <DEDUP_REMOVED lines=15> */
[-C--:B------:R-:W-:Y:S01]  /*6d00*/  FMUL R125, R125, R8.reuse ;  /* 0x000000087d7d7220 */ /* 0x080fe20000400000 */
[----:B------:R-:W-:Y:S01]  /*6d10*/  FMUL R120, R120, R8 ;  /* 0x0000000878787220 */ /* 0x000fe20000400000 */
[----:B------:R-:W-:Y:S01]  /*6d20*/  F2FP.SATFINITE.E5M2.F32.PACK_AB_MERGE_C R127, RZ, R127, RZ ;  /* 0x0000007fff7f723e */ /* 0x000fe200048060ff */
[----:B------:R0:W-:Y:S01]  /*6d30*/  @!P4 STG.E.U8 desc[UR20][R14.64+0x11], R5 ;  /* 0x000011050e00c986 */ /* 0x0001e2000c101114 */
[----:B-1----:R-:W-:Y:S01]  /*6d40*/  F2FP.SATFINITE.E5M2.F32.PACK_AB_MERGE_C R25, RZ, R130, RZ ;  /* 0x00000082ff19723e */ /* 0x002fe200048060ff */
[-C--:B------:R-:W-:Y:S01]  /*6d50*/  FMUL R123, R123, R8.reuse ;  /* 0x000000087b7b7220 */ /* 0x080fe20000400000 */
[C---:B------:R-:W-:Y:S01]  /*6d60*/  ISETP.LT.OR P4, PT, R33.reuse, 0x1a, !P0 ;  /* 0x0000001a2100780c */ /* 0x040fe20004781670 */
[----:B------:R-:W-:Y:S01]  /*6d70*/  @!P5 STG.E.U8 desc[UR20][R12.64+0x10], R135 ;  /* 0x000010870c00d986 */ /* 0x000fe2000c101114 */
[C---:B------:R-:W-:Y:S01]  /*6d80*/  ISETP.LT.OR P5, PT, R33.reuse, 0x19, !P2 ;  /* 0x000000192100780c */ /* 0x040fe200057a1670 */
[-C--:B------:R-:W-:Y:S01]  /*6d90*/  FMUL R118, R118, R8.reuse ;  /* 0x0000000876767220 */ /* 0x080fe20000400000 */
[----:B------:R-:W-:Y:S01]  /*6da0*/  F2FP.SATFINITE.E5M2.F32.PACK_AB_MERGE_C R125, RZ, R125, RZ ;  /* 0x0000007dff7d723e */ /* 0x000fe200048060ff */
[----:B------:R1:W-:Y:S01]  /*6db0*/  @!P6 STG.E.U8 desc[UR20][R12.64+0x11], R25 ;  /* 0x000011190c00e986 */ /* 0x0003e2000c101114 */
[----:B------:R-:W-:Y:S01]  /*6dc0*/  ISETP.LT.OR P6, PT, R33, 0x1a, !P2 ;  /* 0x0000001a2100780c */ /* 0x000fe200057c1670 */
        /* <DEDUP_REMOVED lines=8> */
[-C--:B------:R-:W-:Y:S01]  /*6e50*/  FMUL R114, R114, R8.reuse ;  /* 0x0000000872727220 */ /* 0x080fe20000400000 */
[----:B------:R-:W-:Y:S01]  /*6e60*/  FMUL R112, R112, R8 ;  /* 0x0000000870707220 */ /* 0x000fe20000400000 */
[----:B-1----:R-:W-:Y:S01]  /*6e70*/  F2FP.SATFINITE.E5M2.F32.PACK_AB_MERGE_C R25, RZ, R126, RZ ;  /* 0x0000007eff19723e */ /* 0x002fe200048060ff */
[----:B------:R0:W-:Y:S01]  /*6e80*/  @!P4 STG.E.U8 desc[UR20][R14.64+0x19], R5 ;  /* 0x000019050e00c986 */ /* 0x0001e2000c101114 */
[----:B------:R-:W-:Y:S01]  /*6e90*/  ISETP.LT.OR P4, PT, R33, 0x22, !P0 ;  /* 0x000000222100780c */ /* 0x000fe20004781670 */
[-C--:B------:R-:W-:Y:S01]  /*6ea0*/  FMUL R117, R117, R8.reuse ;  /* 0x0000000875757220 */ /* 0x080fe20000400000 */
[----:B------:R-:W-:Y:S01]  /*6eb0*/  F2FP.SATFINITE.E5M2.F32.PACK_AB_MERGE_C R119, RZ, R119, RZ ;  /* 0x00000077ff77723e */ /* 0x000fe200048060ff */
[----:B------:R-:W-:Y:S01]  /*6ec0*/  @!P5 STG.E.U8 desc[UR20][R12.64+0x18], R131 ;  /* 0x000018830c00d986 */ /* 0x000fe2000c101114 */
[----:B------:R-:W-:Y:S01]  /*6ed0*/  ISETP.LT.OR P5, PT, R33, 0x21, !P2 ;  /* 0x000000212100780c */ /* 0x000fe200057a1670 */
[----:B------:R-:W-:Y:S01]  /*6ee0*/  FMUL R115, R115, R8 ;  /* 0x0000000873737220 */ /* 0x000fe20000400000 */
[----:B------:R-:W-:Y:S01]  /*6ef0*/  F2FP.SATFINITE.E5M2.F32.PACK_AB_MERGE_C R27, RZ, R112, RZ ;  /* 0x00000070ff1b723e */ /* 0x000fe200048060ff */
[----:B------:R1:W-:Y:S01]  /*6f00*/  @!P6 STG.E.U8 desc[UR20][R12.64+0x19], R25 ;  /* 0x000019190c00e986 */ /* 0x0003e2000c101114 */
[----:B------:R-:W-:Y:S01]  /*6f10*/  ISETP.LT.OR P6, PT, R33, 0x22, !P2 ;  /* 0x000000222100780c */ /* 0x000fe200057c1670 */
[-C--:B------:R-:W-:Y:S01]  /*6f20*/  FMUL R110, R110, R8.reuse ;  /* 0x000000086e6e7220 */ /* 0x080fe20000400000 */
[-C--:B------:R-:W-:Y:S01]  /*6f30*/  FMUL R113, R113, R8.reuse ;  /* 0x0000000871717220 */ /* 0x080fe20000400000 */
        /* <DEDUP_REMOVED lines=39> */
[-C--:B------:R-:W-:Y:S01]  /*71b0*/  FMUL R101, R101, R8.reuse ;  /* 0x0000000865657220 */ /* 0x080fe20000400000 */
[----:B------:R-:W-:Y:S01]  /*71c0*/  @!P1 STG.E.U8 desc[UR20][R14.64+0x30], R121 ;  /* 0x000030790e009986 */ /* 0x000fe2000c101114 */
[----:B------:R-:W-:Y:S01]  /*71d0*/  ISETP.LT.OR P1, PT, R33, 0x39, !P0 ;  /* 0x000000392100780c */ /* 0x000fe20004721670 */
[-C--:B------:R-:W-:Y:S01]  /*71e0*/  FMUL R99, R99, R8.reuse ;  /* 0x0000000863637220 */ /* 0x080fe20000400000 */
[----:B------:R-:W-:Y:S01]  /*71f0*/  ISETP.LT.OR P0, PT, R33, 0x3a, !P0 ;  /* 0x0000003a2100780c */ /* 0x000fe20004701670 */
[----:B------:R-:W-:Y:S01]  /*7200*/  FMUL R94, R94, R8 ;  /* 0x000000085e5e7220 */ /* 0x000fe20000400000 */
[----:B0-----:R-:W-:Y:S01]  /*7210*/  F2FP.SATFINITE.E5M2.F32.PACK_AB_MERGE_C R5, RZ, R116, RZ ;  /* 0x00000074ff05723e */ /* 0x001fe200048060ff */
[-C--:B------:R-:W-:Y:S01]  /*7220*/  FMUL R92, R92, R8.reuse ;  /* 0x000000085c5c7220 */ /* 0x080fe20000400000 */
[----:B------:R-:W-:Y:S01]  /*7230*/  F2FP.SATFINITE.E5M2.F32.PACK_AB_MERGE_C R103, RZ, R103, RZ ;  /* 0x00000067ff67723e */ /* 0x000fe200048060ff */
[----:B------:R-:W-:Y:S01]  /*7240*/  FMUL R95, R95, R8 ;  /* 0x000000085f5f7220 */ /* 0x000fe20000400000 */
[----:B-1----:R-:W-:Y:S01]  /*7250*/  F2FP.SATFINITE.E5M2.F32.PACK_AB_MERGE_C R25, RZ, R114, RZ ;  /* 0x00000072ff19723e */ /* 0x002fe200048060ff */
[----:B------:R0:W-:Y:S01]  /*7260*/  @!P4 STG.E.U8 desc[UR20][R14.64+0x31], R5 ;  /* 0x000031050e00c986 */ /* 0x0001e2000c101114 */
[----:B------:R-:W-:Y:S01]  /*7270*/  ISETP.LT.OR P4, PT, R33, 0x39, !P2 ;  /* 0x000000392100780c */ /* 0x000fe20005781670 */
[-C--:B------:R-:W-:Y:S01]  /*7280*/  FMUL R97, R97, R8.reuse ;  /* 0x0000000861617220 */ /* 0x080fe20000400000 */
[----:B------:R-:W-:Y:S01]  /*7290*/  ISETP.LT.OR P2, PT, R33, 0x3a, !P2 ;  /* 0x0000003a2100780c */ /* 0x000fe20005741670 */
[----:B------:R-:W-:Y:S01]  /*72a0*/  @!P5 STG.E.U8 desc[UR20][R12.64+0x30], R119 ;  /* 0x000030770c00d986 */ /* 0x000fe2000c101114 */
[----:B------:R-:W-:Y:S01]  /*72b0*/  F2FP.SATFINITE.E5M2.F32.PACK_AB_MERGE_C R101, RZ, R101, RZ ;  /* 0x00000065ff65723e */ /* 0x000fe200048060ff */
[-C--:B------:R-:W-:Y:S01]  /*72c0*/  FMUL R90, R90, R8.reuse ;  /* 0x000000085a5a7220 */ /* 0x080fe20000400000 */
[----:B------:R-:W-:Y:S01]  /*72d0*/  F2FP.SATFINITE.E5M2.F32.PACK_AB_MERGE_C R99, RZ, R99, RZ ;  /* 0x00000063ff63723e */ /* 0x000fe200048060ff */
[----:B------:R-:W-:Y:S01]  /*72e0*/  @!P6 STG.E.U8 desc[UR20][R12.64+0x31], R25 ;  /* 0x000031190c00e986 */ /* 0x000fe2000c101114 */
[----:B------:R-:W-:Y:S01]  /*72f0*/  F2FP.SATFINITE.E5M2.F32.PACK_AB_MERGE_C R95, RZ, R95, RZ ;  /* 0x0000005fff5f723e */ /* 0x000fe200048060ff */
[-C--:B------:R-:W-:Y:S01]  /*7300*/  FMUL R22, R22, R8.reuse ;  /* 0x0000000816167220 */ /* 0x080fe20000400000 */
[-C--:B------:R-:W-:Y:S01]  /*7310*/  FMUL R93, R93, R8.reuse ;  /* 0x000000085d5d7220 */ /* 0x080fe20000400000 */
[----:B------:R-:W-:Y:S01]  /*7320*/  @!P0 STG.E.U8 desc[UR20][R14.64+0x39], R27 ;  /* 0x0000391b0e008986 */ /* 0x000fe2000c101114 */
[----:B------:R-:W-:Y:S01]  /*7330*/  ISETP.GE.AND P0, PT, R34, 0x81, PT ;  /* 0x000000812200780c */ /* 0x000fe20003f06270 */
[----:B------:R-:W-:Y:S01]  /*7340*/  FMUL R91, R91, R8 ;  /* 0x000000085b5b7220 */ /* 0x000fe20000400000 */
[----:B0-----:R-:W-:Y:S01]  /*7350*/  F2FP.SATFINITE.E5M2.F32.PACK_AB_MERGE_C R5, RZ, R110, RZ ;  /* 0x0000006eff05723e */ /* 0x001fe200048060ff */
[----:B------:R0:W-:Y:S01]  /*7360*/  @!P1 STG.E.U8 desc[UR20][R14.64+0x38], R117 ;  /* 0x000038750e009986 */ /* 0x0001e2000c101114 */
[C---:B------:R-:W-:Y:S01]  /*7370*/  ISETP.LT.OR P6, PT, R33.reuse, 0x1, !P0 ;  /* 0x000000012100780c */ /* 0x040fe200047c1670 */
[-C--:B------:R-:W-:Y:S01]  /*7380*/  FMUL R88, R88, R8.reuse ;  /* 0x0000000858587220 */ /* 0x080fe20000400000 */
[----:B------:R-:W-:Y:S01]  /*7390*/  ISETP.LT.OR P5, PT, R33, 0x2, !P0 ;  /* 0x000000022100780c */ /* 0x000fe200047a1670 */
[----:B------:R-:W-:Y:S01]  /*73a0*/  @!P4 STG.E.U8 desc[UR20][R12.64+0x38], R115 ;  /* 0x000038730c00c986 */ /* 0x000fe2000c101114 */
[----:B------:R-:W-:Y:S01]  /*73b0*/  ISETP.GE.AND P1, PT, R34, 0x89, PT ;  /* 0x000000892200780c */ /* 0x000fe20003f26270 */
[-C--:B------:R-:W-:Y:S01]  /*73c0*/  FMUL R21, R21, R8.reuse ;  /* 0x0000000815157220 */ /* 0x080fe20000400000 */
[----:B------:R-:W-:Y:S01]  /*73d0*/  F2FP.SATFINITE.E5M2.F32.PACK_AB_MERGE_C R97, RZ, R97, RZ ;  /* 0x00000061ff61723e */ /* 0x000fe200048060ff */
[----:B------:R1:W-:Y:S01]  /*73e0*/  @!P2 STG.E.U8 desc[UR20][R12.64+0x39], R5 ;  /* 0x000039050c00a986 */ /* 0x0003e2000c101114 */
[----:B------:R-:W-:Y:S01]  /*73f0*/  ISETP.LT.OR P4, PT, R33, 0x1, !P1 ;  /* 0x000000012100780c */ /* 0x000fe20004f81670 */
[-C--:B------:R-:W-:Y:S01]  /*7400*/  FMUL R89, R89, R8.reuse ;  /* 0x0000000859597220 */ /* 0x080fe20000400000 */
[----:B------:R-:W-:Y:S01]  /*7410*/  ISETP.LT.OR P2, PT, R33, 0xa, !P0 ;  /* 0x0000000a2100780c */ /* 0x000fe20004741670 */
[----:B------:R-:W-:Y:S01]  /*7420*/  FMUL R23, R23, R8 ;  /* 0x0000000817177220 */ /* 0x000fe20000400000 */
[----:B0-----:R-:W-:Y:S01]  /*7430*/  F2FP.SATFINITE.E5M2.F32.PACK_AB_MERGE_C R15, RZ, R108, RZ ;  /* 0x0000006cff0f723e */ /* 0x001fe200048060ff */
[----:B------:R-:W-:Y:S01]  /*7440*/  @!P6 STG.E.U8 desc[UR20][R10.64], R113 ;  /* 0x000000710a00e986 */ /* 0x000fe2000c101114 */
[C---:B------:R-:W-:Y:S01]  /*7450*/  ISETP.LT.OR P6, PT, R33.reuse, 0x2, !P1 ;  /* 0x000000022100780c */ /* 0x040fe20004fc1670 */
[-C--:B------:R-:W-:Y:S01]  /*7460*/  FMUL R20, R20, R8.reuse ;  /* 0x0000000814147220 */ /* 0x080fe20000400000 */
[----:B------:R-:W-:Y:S01]  /*7470*/  F2FP.SATFINITE.E5M2.F32.PACK_AB_MERGE_C R93, RZ, R93, RZ ;  /* 0x0000005dff5d723e */ /* 0x000fe200048060ff */
[----:B------:R-:W-:Y:S01]  /*7480*/  @!P5 STG.E.U8 desc[UR20][R10.64+0x1], R15 ;  /* 0x0000010f0a00d986 */ /* 0x000fe2000c101114 */
[----:B------:R-:W-:Y:S01]  /*7490*/  ISETP.LT.OR P5, PT, R33, 0x9, !P0 ;  /* 0x000000092100780c */ /* 0x000fe200047a1670 */
[----:B------:R-:W-:Y:S01]  /*74a0*/  FMUL R17, R17, R8 ;  /* 0x0000000811117220 */ /* 0x000fe20000400000 */
[----:B-1----:R-:W-:Y:S01]  /*74b0*/  F2FP.SATFINITE.E5M2.F32.PACK_AB_MERGE_C R5, RZ, R106, RZ ;  /* 0x0000006aff05723e */ /* 0x002fe200048060ff */
[----:B------:R-:W-:Y:S01]  /*74c0*/  @!P4 STG.E.U8 desc[UR20][R6.64], R111 ;  /* 0x0000006f0600c986 */ /* 0x000fe2000c101114 */
[----:B------:R-:W-:Y:S01]  /*74d0*/  F2FP.SATFINITE.E5M2.F32.PACK_AB_MERGE_C R13, RZ, R104, RZ ;  /* 0x00000068ff0d723e */ /* 0x000fe200048060ff */
[-C--:B------:R-:W-:Y:S01]  /*74e0*/  FMUL R16, R16, R8.reuse ;  /* 0x0000000810107220 */ /* 0x080fe20000400000 */
[----:B------:R-:W-:Y:S01]  /*74f0*/  ISETP.LT.OR P4, PT, R33, 0x9, !P1 ;  /* 0x000000092100780c */ /* 0x000fe20004f81670 */
[-C--:B------:R-:W-:Y:S01]  /*7500*/  FMUL R19, R19, R8.reuse ;  /* 0x0000000813137220 */ /* 0x080fe20000400000 */
[----:B------:R-:W-:Y:S01]  /*7510*/  F2FP.SATFINITE.E5M2.F32.PACK_AB_MERGE_C R91, RZ, R91, RZ ;  /* 0x0000005bff5b723e */ /* 0x000fe200048060ff */
[----:B------:R0:W-:Y:S01]  /*7520*/  @!P6 STG.E.U8 desc[UR20][R6.64+0x1], R5 ;  /* 0x000001050600e986 */ /* 0x0001e2000c101114 */
[C---:B------:R-:W-:Y:S01]  /*7530*/  ISETP.LT.OR P6, PT, R33.reuse, 0xa, !P1 ;  /* 0x0000000a2100780c */ /* 0x040fe20004fc1670 */
[----:B------:R-:W-:Y:S01]  /*7540*/  FMUL R18, R18, R8 ;  /* 0x0000000812127220 */ /* 0x000fe20000400000 */
[----:B------:R-:W-:Y:S01]  /*7550*/  F2FP.SATFINITE.E5M2.F32.PACK_AB_MERGE_C R21, RZ, R21, RZ ;  /* 0x00000015ff15723e */ /* 0x000fe200048060ff */
[----:B------:R1:W-:Y:S01]  /*7560*/  @!P2 STG.E.U8 desc[UR20][R10.64+0x9], R13 ;  /* 0x0000090d0a00a986 */ /* 0x0003e2000c101114 */
[----:B------:R-:W-:-:S02]  /*7570*/  ISETP.LT.OR P2, PT, R33, 0x12, !P0 ;  /* 0x000000122100780c */ /* 0x000fc40004741670 */
[----:B------:R-:W-:Y:S01]  /*7580*/  F2FP.SATFINITE.E5M2.F32.PACK_AB_MERGE_C R89, RZ, R89, RZ ;  /* 0x00000059ff59723e */ /* 0x000fe200048060ff */
[----:B------:R-:W-:Y:S01]  /*7590*/  @!P5 STG.E.U8 desc[UR20][R10.64+0x8], R107 ;  /* 0x0000086b0a00d986 */ /* 0x000fe2000c101114 */
[C---:B------:R-:W-:Y:S02]  /*75a0*/  ISETP.LT.OR P5, PT, R33.reuse, 0x11, !P0 ;  /* 0x000000112100780c */ /* 0x040fe400047a1670 */
[----:B------:R-:W-:Y:S01]  /*75b0*/  F2FP.SATFINITE.E5M2.F32.PACK_AB_MERGE_C R23, RZ, R23, RZ ;  /* 0x00000017ff17723e */ /* 0x000fe200048060ff */
[----:B------:R-:W-:Y:S01]  /*75c0*/  @!P4 STG.E.U8 desc[UR20][R6.64+0x8], R109 ;  /* 0x0000086d0600c986 */ /* 0x000fe2000c101114 */
[----:B0-----:R-:W-:Y:S02]  /*75d0*/  F2FP.SATFINITE.E5M2.F32.PACK_AB_MERGE_C R5, RZ, R102, RZ ;  /* 0x00000066ff05723e */ /* 0x001fe400048060ff */
[C---:B------:R-:W-:Y:S02]  /*75e0*/  ISETP.LT.OR P4, PT, R33.reuse, 0x11, !P1 ;  /* 0x000000112100780c */ /* 0x040fe40004f81670 */
[----:B-1----:R-:W-:Y:S01]  /*75f0*/  F2FP.SATFINITE.E5M2.F32.PACK_AB_MERGE_C R13, RZ, R98, RZ ;  /* 0x00000062ff0d723e */ /* 0x002fe200048060ff */
[----:B------:R0:W-:Y:S01]  /*7600*/  @!P6 STG.E.U8 desc[UR20][R6.64+0x9], R5 ;  /* 0x000009050600e986 */ /* 0x0001e2000c101114 */
[----:B------:R-:W-:-:S02]  /*7610*/  ISETP.LT.OR P6, PT, R33, 0x12, !P1 ;  /* 0x000000122100780c */ /* 0x000fc40004fc1670 */
[----:B------:R-:W-:Y:S01]  /*7620*/  F2FP.SATFINITE.E5M2.F32.PACK_AB_MERGE_C R17, RZ, R17, RZ ;  /* 0x00000011ff11723e */ /* 0x000fe200048060ff */
[----:B------:R1:W-:Y:S01]  /*7630*/  @!P2 STG.E.U8 desc[UR20][R10.64+0x11], R13 ;  /* 0x0000110d0a00a986 */ /* 0x0003e2000c101114 */
[C---:B------:R-:W-:Y:S02]  /*7640*/  ISETP.LT.OR P2, PT, R33.reuse, 0x1a, !P0 ;  /* 0x0000001a2100780c */ /* 0x040fe40004741670 */
[----:B------:R-:W-:Y:S01]  /*7650*/  F2FP.SATFINITE.E5M2.F32.PACK_AB_MERGE_C R19, RZ, R19, RZ ;  /* 0x00000013ff13723e */ /* 0x000fe200048060ff */
[----:B------:R-:W-:Y:S01]  /*7660*/  @!P5 STG.E.U8 desc[UR20][R10.64+0x10], R105 ;  /* 0x000010690a00d986 */ /* 0x000fe2000c101114 */
[----:B------:R-:W-:Y:S02]  /*7670*/  ISETP.LT.OR P5, PT, R33, 0x19, !P0 ;  /* 0x000000192100780c */ /* 0x000fe400047a1670 */
[----:B------:R-:W-:Y:S01]  /*7680*/  F2FP.SATFINITE.E5M2.F32.PACK_AB_MERGE_C R15, RZ, R18, RZ ;  /* 0x00000012ff0f723e */ /* 0x000fe200048060ff */
[----:B------:R-:W-:Y:S01]  /*7690*/  @!P4 STG.E.U8 desc[UR20][R6.64+0x10], R103 ;  /* 0x000010670600c986 */ /* 0x000fe2000c101114 */
[----:B0-----:R-:W-:-:S02]  /*76a0*/  F2FP.SATFINITE.E5M2.F32.PACK_AB_MERGE_C R5, RZ, R100, RZ ;  /* 0x00000064ff05723e */ /* 0x001fc400048060ff */
[C---:B------:R-:W-:Y:S02]  /*76b0*/  ISETP.LT.OR P4, PT, R33.reuse, 0x19, !P1 ;  /* 0x000000192100780c */ /* 0x040fe40004f81670 */
[----:B-1----:R-:W-:Y:S01]  /*76c0*/  F2FP.SATFINITE.E5M2.F32.PACK_AB_MERGE_C R13, RZ, R96, RZ ;  /* 0x00000060ff0d723e */ /* 0x002fe200048060ff */
[----:B------:R0:W-:Y:S01]  /*76d0*/  @!P6 STG.E.U8 desc[UR20][R6.64+0x11], R5 ;  /* 0x000011050600e986 */ /* 0x0001e2000c101114 */
[----:B------:R-:W-:-:S03]  /*76e0*/  ISETP.LT.OR P6, PT, R33, 0x1a, !P1 ;  /* 0x0000001a2100780c */ /* 0x000fc60004fc1670 */
[----:B------:R1:W-:Y:S01]  /*76f0*/  @!P2 STG.E.U8 desc[UR20][R10.64+0x19], R13 ;  /* 0x0000190d0a00a986 */ /* 0x0003e2000c101114 */
[----:B------:R-:W-:-:S03]  /*7700*/  ISETP.LT.OR P2, PT, R33, 0x22, !P0 ;  /* 0x000000222100780c */ /* 0x000fc60004741670 */
[----:B------:R-:W-:Y:S01]  /*7710*/  @!P5 STG.E.U8 desc[UR20][R10.64+0x18], R101 ;  /* 0x000018650a00d986 */ /* 0x000fe2000c101114 */
[C---:B------:R-:W-:Y:S02]  /*7720*/  ISETP.LT.OR P5, PT, R33.reuse, 0x21, !P0 ;  /* 0x000000212100780c */ /* 0x040fe400047a1670 */
[----:B0-----:R-:W-:Y:S01]  /*7730*/  F2FP.SATFINITE.E5M2.F32.PACK_AB_MERGE_C R5, RZ, R94, RZ ;  /* 0x0000005eff05723e */ /* 0x001fe200048060ff */
[----:B------:R-:W-:Y:S01]  /*7740*/  @!P4 STG.E.U8 desc[UR20][R6.64+0x18], R99 ;  /* 0x000018630600c986 */ /* 0x000fe2000c101114 */
        /* <DEDUP_REMOVED lines=25> */
[C---:B------:R-:W-:Y:S02]  /*78e0*/  ISETP.LT.OR P2, PT, R33.reuse, 0x39, !P0 ;  /* 0x000000392100780c */ /* 0x040fe40004741670 */
[C---:B------:R-:W-:Y:S01]  /*78f0*/  ISETP.LT.OR P0, PT, R33.reuse, 0x3a, !P0 ;  /* 0x0000003a2100780c */ /* 0x040fe20004701670 */
[----:B------:R1:W-:Y:S01]  /*7900*/  @!P5 STG.E.U8 desc[UR20][R10.64+0x30], R89 ;  /* 0x000030590a00d986 */ /* 0x0003e2000c101114 */
[C---:B------:R-:W-:Y:S02]  /*7910*/  ISETP.LT.OR P5, PT, R33.reuse, 0x39, !P1 ;  /* 0x000000392100780c */ /* 0x040fe40004fa1670 */
[----:B------:R-:W-:Y:S01]  /*7920*/  ISETP.LT.OR P1, PT, R33, 0x3a, !P1 ;  /* 0x0000003a2100780c */ /* 0x000fe20004f21670 */
[----:B------:R1:W-:Y:S01]  /*7930*/  @!P4 STG.E.U8 desc[UR20][R6.64+0x30], R23 ;  /* 0x000030170600c986 */ /* 0x0003e2000c101114 */
[----:B0-----:R-:W-:-:S05]  /*7940*/  F2FP.SATFINITE.E5M2.F32.PACK_AB_MERGE_C R5, RZ, R20, RZ ;  /* 0x00000014ff05723e */ /* 0x001fca00048060ff */
[----:B------:R1:W-:Y:S04]  /*7950*/  @!P6 STG.E.U8 desc[UR20][R6.64+0x31], R5 ;  /* 0x000031050600e986 */ /* 0x0003e8000c101114 */
[----:B------:R1:W-:Y:S04]  /*7960*/  @!P2 STG.E.U8 desc[UR20][R10.64+0x38], R17 ;  /* 0x000038110a00a986 */ /* 0x0003e8000c101114 */
[----:B------:R1:W-:Y:S04]  /*7970*/  @!P0 STG.E.U8 desc[UR20][R10.64+0x39], R13 ;  /* 0x0000390d0a008986 */ /* 0x0003e8000c101114 */
[----:B------:R1:W-:Y:S04]  /*7980*/  @!P5 STG.E.U8 desc[UR20][R6.64+0x38], R19 ;  /* 0x000038130600d986 */ /* 0x0003e8000c101114 */
[----:B------:R1:W-:Y:S02]  /*7990*/  @!P1 STG.E.U8 desc[UR20][R6.64+0x39], R15 ;  /* 0x0000390f06009986 */ /* 0x0003e4000c101114 */
.L_x_161:
[----:B------:R-:W-:Y:S05]  /*79a0*/  BSYNC B0 ;  /* 0x0000000000007941 */ /* 0x000fea0003800000 */
.L_x_31:
[----:B------:R-:W-:Y:S01]  /*79b0*/  ULDC UR6, c[0x0][0xc] ;  /* 0x0000030000067ab9 */ /* 0x000fe20000000800 */
[----:B------:R-:W-:Y:S01]  /*79c0*/  ULDC UR7, c[0x0][0x10] ;  /* 0x0000040000077ab9 */ /* 0x000fe20000000800 */
[----:B01---5:R-:W0:Y:S01]  /*79d0*/  LDC R5, c[0x0][0x14] ;  /* 0x00000500ff057b82 */ /* 0x023e220000000800 */
[----:B------:R-:W-:Y:S01]  /*79e0*/  UIMAD.WIDE.U32 UR6, UR6, UR7, URZ ;  /* 0x00000007060672a5 */ /* 0x000fe2000f8e003f */
[----:B------:R-:W-:Y:S01]  /*79f0*/  PRMT R6, RZ, 0x7610, R6 ;  /* 0x00007610ff067816 */ /* 0x000fe20000000006 */
[----:B------:R-:W-:-:S04]  /*7a00*/  IMAD.MOV.U32 R7, RZ, RZ, -0x1 ;  /* 0xffffffffff077424 */ /* 0x000fc800078e00ff */
[----:B0-----:R-:W-:-:S04]  /*7a10*/  IMAD.WIDE.U32 R2, R5, UR6, R2 ;  /* 0x0000000605027c25 */ /* 0x001fc8000f8e0002 */
[----:B------:R-:W-:Y:S01]  /*7a20*/  IMAD R5, R5, UR7, RZ ;  /* 0x0000000705057c24 */ /* 0x000fe2000f8e02ff */
[----:B------:R-:W-:Y:S02]  /*7a30*/  ULDC.64 UR6, c[0x0][0x650] ;  /* 0x0001940000067ab9 */ /* 0x000fe40000000a00 */
[----:B------:R-:W-:Y:S01]  /*7a40*/  ISETP.GE.U32.AND P0, PT, R2, UR6, PT ;  /* 0x0000000602007c0c */ /* 0x000fe2000bf06070 */
[----:B------:R-:W-:Y:S02]  /*7a50*/  IMAD.IADD R3, R3, 0x1, R5 ;  /* 0x0000000103037824 */ /* 0x000fe400078e0205 */
[----:B------:R-:W-:-:S03]  /*7a60*/  IMAD.MOV.U32 R5, RZ, RZ, -0x1 ;  /* 0xffffffffff057424 */ /* 0x000fc600078e00ff */
[----:B------:R-:W-:-:S13]  /*7a70*/  ISETP.GE.U32.AND.EX P0, PT, R3, UR7, PT, P0 ;  /* 0x0000000703007c0c */ /* 0x000fda000bf06100 */
[----:B------:R-:W-:Y:S05]  /*7a80*/  @P0 BRA `(.L_x_162) ;  /* 0x0000000400600947 */ /* 0x000fea0003800000 */
[----:B------:R-:W0:Y:S01]  /*7a90*/  S2R R20, SR_CTAID.X ;  /* 0x0000000000147919 */ /* 0x000e220000002500 */
[----:B------:R-:W1:Y:S01]  /*7aa0*/  LDC.64 R14, c[0x0][0x628] ;  /* 0x00018a00ff0e7b82 */ /* 0x000e620000000a00 */
[----:B------:R-:W-:Y:S01]  /*7ab0*/  ULDC UR6, c[0x0][0x150] ;  /* 0x0000540000067ab9 */ /* 0x000fe20000000800 */
[----:B--234-:R-:W-:Y:S01]  /*7ac0*/  IMAD.MOV.U32 R12, RZ, RZ, R2 ;  /* 0x000000ffff0c7224 */ /* 0x01cfe200078e0002 */
[----:B------:R-:W2:Y:S01]  /*7ad0*/  S2R R22, SR_CTAID.Y ;  /* 0x0000000000167919 */ /* 0x000ea20000002600 */
[----:B------:R-:W-:-:S04]  /*7ae0*/  IMAD.MOV.U32 R13, RZ, RZ, R3 ;  /* 0x000000ffff0d7224 */ /* 0x000fc800078e0003 */
[----:B------:R-:W3:Y:S08]  /*7af0*/  LDC R23, c[0x0][0x144] ;  /* 0x00005100ff177b82 */ /* 0x000ef00000000800 */
[----:B------:R-:W4:Y:S08]  /*7b00*/  LDC R16, c[0x0][0x630] ;  /* 0x00018c00ff107b82 */ /* 0x000f300000000800 */
[----:B------:R-:W2:Y:S01]  /*7b10*/  LDC.64 R18, c[0x0][0x620] ;  /* 0x00018800ff127b82 */ /* 0x000ea20000000a00 */
[----:B-1----:R-:W-:-:S04]  /*7b20*/  ISETP.NE.U32.AND P0, PT, R14, RZ, PT ;  /* 0x000000ff0e00720c */ /* 0x002fc80003f05070 */
[----:B------:R-:W-:Y:S02]  /*7b30*/  ISETP.NE.AND.EX P0, PT, R15, RZ, PT, P0 ;  /* 0x000000ff0f00720c */ /* 0x000fe40003f05300 */
[----:B0-----:R-:W-:-:S05]  /*7b40*/  I2FP.F32.U32 R5, R20 ;  /* 0x0000001400057245 */ /* 0x001fca0000201000 */
[----:B------:R-:W-:-:S04]  /*7b50*/  FMUL R5, R5, UR6 ;  /* 0x0000000605057c20 */ /* 0x000fc80008400000 */
[----:B------:R0:W1:Y:S02]  /*7b60*/  F2I.U32.TRUNC.NTZ R21, R5 ;  /* 0x0000000500157305 */ /* 0x000064000020f000 */
[----:B---34-:R-:W-:Y:S05]  /*7b70*/  @!P0 BRA `(.L_x_163) ;  /* 0x0000000000288947 */ /* 0x018fea0003800000 */
[----:B0-----:R-:W0:Y:S02]  /*7b80*/  LDC R5, c[0x0][0x634] ;  /* 0x00018d00ff057b82 */ /* 0x001e240000000800 */
        /* <DEDUP_REMOVED lines=9> */
.L_x_163:
[-CC-:B------:R-:W-:Y:S01]  /*7c20*/  SHF.R.U64 R17, R12, R16.reuse, R13.reuse ;  /* 0x000000100c117219 */ /* 0x180fe2000000120d */
[----:B------:R-:W3:Y:S01]  /*7c30*/  LDC.64 R28, c[0x0][0x640] ;  /* 0x00019000ff1c7b82 */ /* 0x000ee20000000a00 */
[----:B0-----:R-:W-:Y:S01]  /*7c40*/  SHF.R.U32.HI R5, RZ, R16, R13 ;  /* 0x00000010ff057219 */ /* 0x001fe2000001160d */
[----:B-1----:R-:W-:Y:S01]  /*7c50*/  IMAD.MOV R21, RZ, RZ, -R21 ;  /* 0x000000ffff157224 */ /* 0x002fe200078e0a15 */
[----:B------:R-:W-:Y:S01]  /*7c60*/  IADD3 R11, P0, RZ, -R17, RZ ;  /* 0x80000011ff0b7210 */ /* 0x000fe20007f1e0ff */
[----:B------:R-:W-:Y:S02]  /*7c70*/  ULDC UR6, c[0x0][0x154] ;  /* 0x0000550000067ab9 */ /* 0x000fe40000000800 */
[----:B------:R-:W-:Y:S02]  /*7c80*/  IMAD R23, R23, R21, R20 ;  /* 0x0000001517177224 */ /* 0x000fe400078e0214 */
[----:B------:R-:W0:Y:S01]  /*7c90*/  LDC R12, c[0x0][0x618] ;  /* 0x00018600ff0c7b82 */ /* 0x000e220000000800 */
[----:B------:R-:W-:-:S02]  /*7ca0*/  IMAD.X R5, RZ, RZ, ~R5, P0 ;  /* 0x000000ffff057224 */ /* 0x000fc400000e0e05 */
[----:B--2---:R-:W-:-:S04]  /*7cb0*/  IMAD.WIDE.U32 R6, R11, R18, R2 ;  /* 0x000000120b067225 */ /* 0x004fc800078e0002 */
[----:B------:R-:W-:Y:S01]  /*7cc0*/  IMAD R10, R5, R18, RZ ;  /* 0x00000012050a7224 */ /* 0x000fe200078e02ff */
[----:B------:R-:W1:Y:S03]  /*7cd0*/  LDC R24, c[0x0][0x608] ;  /* 0x00018200ff187b82 */ /* 0x000e660000000800 */
[----:B------:R-:W-:Y:S02]  /*7ce0*/  IMAD R5, R11, R19, R10 ;  /* 0x000000130b057224 */ /* 0x000fe400078e020a */
[----:B------:R-:W-:Y:S02]  /*7cf0*/  IMAD.MOV.U32 R11, RZ, RZ, 0x1 ;  /* 0x00000001ff0b7424 */ /* 0x000fe400078e00ff */
[----:B------:R-:W-:Y:S01]  /*7d00*/  IMAD.IADD R5, R7, 0x1, R5 ;  /* 0x0000000107057824 */ /* 0x000fe200078e0205 */
[----:B------:R-:W2:Y:S01]  /*7d10*/  LDC R26, c[0x0][0x658] ;  /* 0x00019600ff1a7b82 */ /* 0x000ea20000000800 */
[----:B------:R-:W-:-:S02]  /*7d20*/  I2FP.F32.U32 R7, R22 ;  /* 0x0000001600077245 */ /* 0x000fc40000201000 */
[----:B---3--:R-:W-:-:S03]  /*7d30*/  ISETP.NE.U32.AND P0, PT, R28, RZ, PT ;  /* 0x000000ff1c00720c */ /* 0x008fc60003f05070 */
[----:B------:R-:W-:Y:S01]  /*7d40*/  FMUL R10, R7, UR6 ;  /* 0x00000006070a7c20 */ /* 0x000fe20008400000 */
[----:B------:R-:W-:Y:S01]  /*7d50*/  ISETP.NE.AND.EX P0, PT, R29, RZ, PT, P0 ;  /* 0x000000ff1d00720c */ /* 0x000fe20003f05300 */
[----:B------:R-:W3:Y:S01]  /*7d60*/  LDC R21, c[0x0][0x148] ;  /* 0x00005200ff157b82 */ /* 0x000ee20000000800 */
[-CC-:B0-----:R-:W-:Y:S01]  /*7d70*/  SHF.R.U64 R16, R6, R12.reuse, R5.reuse ;  /* 0x0000000c06107219 */ /* 0x181fe20000001205 */
[----:B------:R0:W4:Y:S01]  /*7d80*/  F2I.U32.TRUNC.NTZ R18, R10 ;  /* 0x0000000a00127305 */ /* 0x000122000020f000 */
[----:B------:R-:W-:Y:S01]  /*7d90*/  SHF.R.U32.HI R5, RZ, R12, R5 ;  /* 0x0000000cff057219 */ /* 0x000fe20000011605 */
[----:B------:R-:W-:-:S04]  /*7da0*/  IMAD.MOV.U32 R7, RZ, RZ, -0x1 ;  /* 0xffffffffff077424 */ /* 0x000fc800078e00ff */
[----:B------:R-:W0:Y:S01]  /*7db0*/  LDC R20, c[0x0][0x600] ;  /* 0x00018000ff147b82 */ /* 0x000e220000000800 */
[-CC-:B-1----:R-:W-:Y:S02]  /*7dc0*/  SHF.R.U64 R14, R16, R24.reuse, R5.reuse ;  /* 0x00000018100e7219 */ /* 0x182fe40000001205 */
[----:B------:R-:W-:-:S05]  /*7dd0*/  SHF.R.U32.HI R5, RZ, R24, R5 ;  /* 0x00000018ff057219 */ /* 0x000fca0000011605 */
[----:B------:R-:W1:Y:S01]  /*7de0*/  LDC R27, c[0x0][0x648] ;  /* 0x00019200ff1b7b82 */ /* 0x000e620000000800 */
[-C--:B--2---:R-:W-:Y:S02]  /*7df0*/  SHF.L.U32 R6, R7, R26.reuse, RZ ;  /* 0x0000001a07067219 */ /* 0x084fe400000006ff */
[-CC-:B------:R-:W-:Y:S02]  /*7e00*/  SHF.R.U64 R19, R14, R26.reuse, R5.reuse ;  /* 0x0000001a0e137219 */ /* 0x180fe40000001205 */
[----:B------:R-:W-:Y:S02]  /*7e10*/  SHF.R.U32.HI R7, RZ, R26, R5 ;  /* 0x0000001aff077219 */ /* 0x000fe40000011605 */
[----:B------:R-:W-:Y:S01]  /*7e20*/  LOP3.LUT R25, RZ, R6, RZ, 0x33, !PT ;  /* 0x00000006ff197212 */ /* 0x000fe200078e33ff */
[----:B------:R-:W2:Y:S01]  /*7e30*/  LDC R30, c[0x0][0x638] ;  /* 0x00018e00ff1e7b82 */ /* 0x000ea20000000800 */
[----:B------:R-:W-:Y:S01]  /*7e40*/  SHF.L.U32 R26, R11, R26, RZ ;  /* 0x0000001a0b1a7219 */ /* 0x000fe200000006ff */
[----:B------:R-:W-:-:S06]  /*7e50*/  IMAD.MOV.U32 R6, RZ, RZ, R19 ;  /* 0x000000ffff067224 */ /* 0x000fcc00078e0013 */
[----:B------:R-:W0:Y:S01]  /*7e60*/  LDC R31, c[0x0][0x610] ;  /* 0x00018400ff1f7b82 */ /* 0x000e220000000800 */
[----:B----4-:R-:W-:Y:S05]  /*7e70*/  @!P0 BRA `(.L_x_164) ;  /* 0x0000000000288947 */ /* 0x010fea0003800000 */
[----:B------:R-:W4:Y:S02]  /*7e80*/  LDC R6, c[0x0][0x64c] ;  /* 0x00019300ff067b82 */ /* 0x000f240000000800 */
[----:B----4-:R-:W-:-:S05]  /*7e90*/  IADD3 R5, P0, R19, R6, RZ ;  /* 0x0000000613057210 */ /* 0x010fca0007f1e0ff */
[----:B------:R-:W-:-:S04]  /*7ea0*/  IMAD.X R15, RZ, RZ, R7, P0 ;  /* 0x000000ffff0f7224 */ /* 0x000fc800000e0607 */
[----:B------:R-:W-:-:S04]  /*7eb0*/  IMAD.WIDE.U32 R6, R15, R28, RZ ;  /* 0x0000001c0f067225 */ /* 0x000fc800078e00ff */
[----:B0-----:R-:W-:-:S04]  /*7ec0*/  IMAD.WIDE.U32 R10, P0, R5, R29, R6 ;  /* 0x0000001d050a7225 */ /* 0x001fc80007800006 */
[----:B------:R-:W-:-:S04]  /*7ed0*/  IMAD.WIDE.U32 R6, R5, R28, RZ ;  /* 0x0000001c05067225 */ /* 0x000fc800078e00ff */
[----:B------:R-:W-:Y:S01]  /*7ee0*/  IMAD.X R13, RZ, RZ, RZ, P0 ;  /* 0x000000ffff0d7224 */ /* 0x000fe200000e06ff */
[----:B------:R-:W-:Y:S01]  /*7ef0*/  IADD3 RZ, P0, R7, R10, RZ ;  /* 0x0000000a07ff7210 */ /* 0x000fe20007f1e0ff */
[----:B------:R-:W-:-:S04]  /*7f00*/  IMAD.MOV.U32 R12, RZ, RZ, R11 ;  /* 0x000000ffff0c7224 */ /* 0x000fc800078e000b */
[----:B------:R-:W-:-:S08]  /*7f10*/  IMAD.WIDE.U32.X R6, R15, R29, R12, P0 ;  /* 0x0000001d0f067225 */ /* 0x000fd000000e040c */
.L_x_164:
[----:B-1----:R-:W-:Y:S01]  /*7f20*/  SHF.R.U64 R5, R6, R27, R7 ;  /* 0x0000001b06057219 */ /* 0x002fe20000001207 */
[----:B0-----:R-:W-:Y:S01]  /*7f30*/  VIADD R7, R20, 0xffffffff ;  /* 0xffffffff14077836 */ /* 0x001fe20000000000 */
[----:B------:R-:W-:Y:S01]  /*7f40*/  LOP3.LUT R32, R14, R25, RZ, 0xc0, !PT ;  /* 0x000000190e207212 */ /* 0x000fe200078ec0ff */
[----:B------:R-:W-:Y:S02]  /*7f50*/  IMAD.MOV R18, RZ, RZ, -R18 ;  /* 0x000000ffff127224 */ /* 0x000fe400078e0a12 */
[----:B------:R-:W-:Y:S01]  /*7f60*/  IMAD.MOV R6, RZ, RZ, -R5 ;  /* 0x000000ffff067224 */ /* 0x000fe200078e0a05 */
[----:B------:R-:W-:Y:S01]  /*7f70*/  LOP3.LUT R16, R16, R7, RZ, 0xc0, !PT ;  /* 0x0000000710107212 */ /* 0x000fe200078ec0ff */
[----:B------:R-:W-:Y:S02]  /*7f80*/  IMAD R32, R26, R5, R32 ;  /* 0x000000051a207224 */ /* 0x000fe400078e0220 */
[----:B---3--:R-:W-:Y:S02]  /*7f90*/  @P3 IMAD R23, R21, R18, R22 ;  /* 0x0000001215173224 */ /* 0x008fe400078e0216 */
[----:B--2---:R-:W-:-:S02]  /*7fa0*/  IMAD R5, R6, R30, R19 ;  /* 0x0000001e06057224 */ /* 0x004fc400078e0213 */
[----:B------:R-:W-:Y:S02]  /*7fb0*/  IMAD R32, R32, R31, R23 ;  /* 0x0000001f20207224 */ /* 0x000fe400078e0217 */
[----:B------:R-:W-:Y:S02]  /*7fc0*/  IMAD R5, R5, R20, R16 ;  /* 0x0000001405057224 */ /* 0x000fe400078e0210 */
[----:B------:R-:W-:-:S03]  /*7fd0*/  IMAD.MOV.U32 R6, RZ, RZ, 0x1 ;  /* 0x00000001ff067424 */ /* 0x000fc600078e00ff */
[----:B------:R-:W-:Y:S02]  /*7fe0*/  SEL R7, R5, R32, !P3 ;  /* 0x0000002005077207 */ /* 0x000fe40005800000 */
[----:B------:R-:W-:Y:S01]  /*7ff0*/  SEL R32, R32, R5, !P3 ;  /* 0x0000000520207207 */ /* 0x000fe20005800000 */
[----:B------:R-:W-:-:S07]  /*8000*/  IMAD.MOV.U32 R5, RZ, RZ, R17 ;  /* 0x000000ffff057224 */ /* 0x000fce00078e0011 */
.L_x_162:
[----:B------:R-:W-:Y:S01]  /*8010*/  LOP3.LUT P0, RZ, R6, 0xff, RZ, 0xc0, !PT ;  /* 0x000000ff06ff7812 */ /* 0x000fe2000780c0ff */
[----:B------:R-:W-:-:S12]  /*8020*/  IMAD.MOV.U32 R6, RZ, RZ, R32 ;  /* 0x000000ffff067224 */ /* 0x000fd800078e0020 */
[----:B------:R-:W-:Y:S05]  /*8030*/  @P0 BRA `(.L_x_165) ;  /* 0xffffff8c00c00947 */ /* 0x000fea000383ffff */
[----:B------:R-:W-:Y:S05]  /*8040*/  EXIT ;  /* 0x000000000000794d */ /* 0x000fea0003800000 */
.L_x_3:
[----:B0-----:R-:W-:Y:S01]  /*8050*/  ULDC.64 UR4, c[0x0][0x650] ;  /* 0x0001940000047ab9 */ /* 0x001fe20000000a00 */
        /* <DEDUP_REMOVED lines=25> */
.L_x_167:
[--C-:B------:R-:W-:Y:S01]  /*81f0*/  SHF.R.U64 R16, R14, R18, R15.reuse ;  /* 0x000000120e107219 */ /* 0x100fe2000000120f */
[----:B------:R-:W0:Y:S01]  /*8200*/  LDC R22, c[0x0][0x618] ;  /* 0x00018600ff167b82 */ /* 0x000e220000000800 */
[----:B------:R-:W-:Y:S01]  /*8210*/  I2FP.F32.U32 R7, R8 ;  /* 0x0000000800077245 */ /* 0x000fe20000201000 */
[----:B------:R-:W-:Y:S01]  /*8220*/  ULDC UR4, c[0x0][0x150] ;  /* 0x0000540000047ab9 */ /* 0x000fe20000000800 */
[----:B------:R-:W-:Y:S02]  /*8230*/  SHF.R.U32.HI R6, RZ, R18, R15 ;  /* 0x00000012ff067219 */ /* 0x000fe4000001160f */
[----:B------:R-:W-:Y:S01]  /*8240*/  IADD3 R9, P0, RZ, -R16, RZ ;  /* 0x80000010ff097210 */ /* 0x000fe20007f1e0ff */
[----:B------:R-:W-:Y:S01]  /*8250*/  FMUL R13, R7, UR4 ;  /* 0x00000004070d7c20 */ /* 0x000fe20008400000 */
[----:B------:R-:W-:Y:S01]  /*8260*/  ULDC UR4, c[0x0][0x154] ;  /* 0x0000550000047ab9 */ /* 0x000fe20000000800 */
[----:B------:R-:W1:Y:S02]  /*8270*/  LDC.64 R24, c[0x0][0x640] ;  /* 0x00019000ff187b82 */ /* 0x000e640000000a00 */
[----:B------:R-:W-:-:S02]  /*8280*/  IMAD.X R11, RZ, RZ, ~R6, P0 ;  /* 0x000000ffff0b7224 */ /* 0x000fc400000e0e06 */
[----:B------:R-:W2:Y:S01]  /*8290*/  F2I.U32.TRUNC.NTZ R13, R13 ;  /* 0x0000000d000d7305 */ /* 0x000ea2000020f000 */
[----:B------:R-:W-:-:S03]  /*82a0*/  IMAD.WIDE.U32 R6, R9, R20, R2 ;  /* 0x0000001409067225 */ /* 0x000fc600078e0002 */
[----:B------:R-:W3:Y:S01]  /*82b0*/  LDC R15, c[0x0][0x144] ;  /* 0x00005100ff0f7b82 */ /* 0x000ee20000000800 */
[----:B------:R-:W-:-:S04]  /*82c0*/  IMAD R12, R11, R20, RZ ;  /* 0x000000140b0c7224 */ /* 0x000fc800078e02ff */
[----:B------:R-:W-:Y:S02]  /*82d0*/  IMAD R9, R9, R21, R12 ;  /* 0x0000001509097224 */ /* 0x000fe400078e020c */
[----:B------:R-:W-:Y:S01]  /*82e0*/  IMAD.MOV.U32 R12, RZ, RZ, -0x1 ;  /* 0xffffffffff0c7424 */ /* 0x000fe200078e00ff */
[----:B------:R-:W4:Y:S01]  /*82f0*/  LDC R18, c[0x0][0x608] ;  /* 0x00018200ff127b82 */ /* 0x000f220000000800 */
[----:B------:R-:W-:Y:S01]  /*8300*/  IMAD.IADD R7, R7, 0x1, R9 ;  /* 0x0000000107077824 */ /* 0x000fe200078e0209 */
[----:B------:R-:W-:-:S04]  /*8310*/  I2FP.F32.U32 R9, R10 ;  /* 0x0000000a00097245 */ /* 0x000fc80000201000 */
[-C--:B0-----:R-:W-:Y:S01]  /*8320*/  SHF.R.U64 R14, R6, R22.reuse, R7 ;  /* 0x00000016060e7219 */ /* 0x081fe20000001207 */
[----:B--2---:R-:W-:Y:S01]  /*8330*/  IMAD.MOV R6, RZ, RZ, -R13 ;  /* 0x000000ffff067224 */ /* 0x004fe200078e0a0d */
[----:B------:R-:W0:Y:S01]  /*8340*/  LDC R11, c[0x0][0x658] ;  /* 0x00019600ff0b7b82 */ /* 0x000e220000000800 */
[----:B-1----:R-:W-:Y:S01]  /*8350*/  ISETP.NE.U32.AND P0, PT, R24, RZ, PT ;  /* 0x000000ff1800720c */ /* 0x002fe20003f05070 */
[----:B------:R-:W-:Y:S01]  /*8360*/  FMUL R9, R9, UR4 ;  /* 0x0000000409097c20 */ /* 0x000fe20008400000 */
[----:B------:R-:W-:Y:S02]  /*8370*/  SHF.R.U32.HI R7, RZ, R22, R7 ;  /* 0x00000016ff077219 */ /* 0x000fe40000011607 */
[----:B------:R-:W-:-:S03]  /*8380*/  ISETP.NE.AND.EX P0, PT, R25, RZ, PT, P0 ;  /* 0x000000ff1900720c */ /* 0x000fc60003f05300 */
[----:B------:R-:W1:Y:S01]  /*8390*/  LDC R21, c[0x0][0x148] ;  /* 0x00005200ff157b82 */ /* 0x000e620000000800 */
[----:B---3--:R-:W-:Y:S02]  /*83a0*/  IMAD R22, R15, R6, R8 ;  /* 0x000000060f167224 */ /* 0x008fe400078e0208 */
[----:B------:R-:W-:-:S05]  /*83b0*/  IMAD.MOV.U32 R8, RZ, RZ, 0x1 ;  /* 0x00000001ff087424 */ /* 0x000fca00078e00ff */
[----:B------:R-:W2:Y:S01]  /*83c0*/  LDC R20, c[0x0][0x600] ;  /* 0x00018000ff147b82 */ /* 0x000ea20000000800 */
[-CC-:B----4-:R-:W-:Y:S02]  /*83d0*/  SHF.R.U64 R17, R14, R18.reuse, R7.reuse ;  /* 0x000000120e117219 */ /* 0x190fe40000001207 */
[----:B------:R-:W-:Y:S02]  /*83e0*/  SHF.R.U32.HI R6, RZ, R18, R7 ;  /* 0x00000012ff067219 */ /* 0x000fe40000011607 */
[----:B------:R3:W4:Y:S03]  /*83f0*/  F2I.U32.TRUNC.NTZ R18, R9 ;  /* 0x0000000900127305 */ /* 0x000726000020f000 */
[----:B------:R-:W1:Y:S01]  /*8400*/  LDC R23, c[0x0][0x648] ;  /* 0x00019200ff177b82 */ /* 0x000e620000000800 */
[-C--:B0-----:R-:W-:Y:S02]  /*8410*/  SHF.R.U64 R19, R17, R11.reuse, R6 ;  /* 0x0000000b11137219 */ /* 0x081fe40000001206 */
[----:B------:R-:W-:-:S02]  /*8420*/  SHF.L.U32 R12, R12, R11, RZ ;  /* 0x0000000b0c0c7219 */ /* 0x000fc400000006ff */
[-C--:B------:R-:W-:Y:S01]  /*8430*/  SHF.R.U32.HI R7, RZ, R11.reuse, R6 ;  /* 0x0000000bff077219 */ /* 0x080fe20000011606 */
[----:B------:R-:W-:Y:S01]  /*8440*/  IMAD.MOV.U32 R6, RZ, RZ, R19 ;  /* 0x000000ffff067224 */ /* 0x000fe200078e0013 */
[----:B------:R-:W-:Y:S01]  /*8450*/  SHF.L.U32 R27, R8, R11, RZ ;  /* 0x0000000b081b7219 */ /* 0x000fe200000006ff */
[----:B------:R-:W0:Y:S01]  /*8460*/  LDC R26, c[0x0][0x638] ;  /* 0x00018e00ff1a7b82 */ /* 0x000e220000000800 */
[----:B------:R-:W-:-:S07]  /*8470*/  LOP3.LUT R28, RZ, R12, RZ, 0x33, !PT ;  /* 0x0000000cff1c7212 */ /* 0x000fce00078e33ff */
[----:B------:R-:W0:Y:S01]  /*8480*/  LDC R29, c[0x0][0x610] ;  /* 0x00018400ff1d7b82 */ /* 0x000e220000000800 */
[----:B---34-:R-:W-:Y:S05]  /*8490*/  @!P0 BRA `(.L_x_168) ;  /* 0x0000000000288947 */ /* 0x018fea0003800000 */
        /* <DEDUP_REMOVED lines=10> */
.L_x_168:
[----:B-1----:R-:W-:Y:S01]  /*8540*/  SHF.R.U64 R7, R6, R23, R7 ;  /* 0x0000001706077219 */ /* 0x002fe20000001207 */
[----:B--2---:R-:W-:Y:S01]  /*8550*/  VIADD R9, R20, 0xffffffff ;  /* 0xffffffff14097836 */ /* 0x004fe20000000000 */
[----:B------:R-:W-:Y:S01]  /*8560*/  LOP3.LUT R6, R17, R28, RZ, 0xc0, !PT ;  /* 0x0000001c11067212 */ /* 0x000fe200078ec0ff */
[----:B------:R-:W-:Y:S02]  /*8570*/  IMAD.MOV R18, RZ, RZ, -R18 ;  /* 0x000000ffff127224 */ /* 0x000fe400078e0a12 */
[----:B------:R-:W-:Y:S02]  /*8580*/  IMAD.MOV R8, RZ, RZ, -R7 ;  /* 0x000000ffff087224 */ /* 0x000fe400078e0a07 */
[----:B------:R-:W-:Y:S01]  /*8590*/  IMAD R11, R27, R7, R6 ;  /* 0x000000071b0b7224 */ /* 0x000fe200078e0206 */
[----:B------:R-:W-:Y:S01]  /*85a0*/  LOP3.LUT R7, R14, R9, RZ, 0xc0, !PT ;  /* 0x000000090e077212 */ /* 0x000fe200078ec0ff */
[----:B------:R-:W-:Y:S02]  /*85b0*/  @P3 IMAD R22, R21, R18, R10 ;  /* 0x0000001215163224 */ /* 0x000fe400078e020a */
[----:B0-----:R-:W-:-:S02]  /*85c0*/  IMAD R6, R8, R26, R19 ;  /* 0x0000001a08067224 */ /* 0x001fc400078e0213 */
[----:B------:R-:W-:Y:S02]  /*85d0*/  IMAD R11, R11, R29, R22 ;  /* 0x0000001d0b0b7224 */ /* 0x000fe400078e0216 */
[----:B------:R-:W-:Y:S02]  /*85e0*/  IMAD R6, R6, R20, R7 ;  /* 0x0000001406067224 */ /* 0x000fe400078e0207 */
[----:B------:R-:W-:-:S03]  /*85f0*/  IMAD.MOV.U32 R8, RZ, RZ, 0x1 ;  /* 0x00000001ff087424 */ /* 0x000fc600078e00ff */
[----:B------:R-:W-:Y:S02]  /*8600*/  SEL R14, R6, R11, !P3 ;  /* 0x0000000b060e7207 */ /* 0x000fe40005800000 */
[----:B------:R-:W-:Y:S01]  /*8610*/  SEL R11, R11, R6, !P3 ;  /* 0x000000060b0b7207 */ /* 0x000fe20005800000 */
[----:B------:R-:W-:Y:S01]  /*8620*/  IMAD.MOV.U32 R6, RZ, RZ, R16 ;  /* 0x000000ffff067224 */ /* 0x000fe200078e0010 */
[----:B------:R-:W-:-:S07]  /*8630*/  PRMT R7, R8, 0x7610, R7 ;  /* 0x0000761008077816 */ /* 0x000fce0000000007 */
.L_x_166:
[----:B------:R-:W-:-:S08]  /*8640*/  NOP ;  /* 0x0000000000007918 */ /* 0x000fd00000000000 */
[----:B------:R-:W0:-:S00]  /*8650*/  USETMAXREG.DEALLOC.CTAPOOL 0x28 ;  /* 0x00000028000079c8 */ /* 0x000e0000080e0500 */
[----:B0-----:R-:W-:-:S13]  /*8660*/  ISETP.NE.AND P0, PT, R5, RZ, PT ;  /* 0x000000ff0500720c */ /* 0x001fda0003f05270 */
[----:B------:R-:W-:Y:S05]  /*8670*/  @P0 EXIT ;  /* 0x000000000000094d */ /* 0x000fea0003800000 */
[----:B------:R-:W-:Y:S01]  /*8680*/  LOP3.LUT P0, RZ, R7, 0xff, RZ, 0xc0, !PT ;  /* 0x000000ff07ff7812 */ /* 0x000fe2000780c0ff */
[----:B------:R-:W-:Y:S02]  /*8690*/  IMAD.MOV.U32 R5, RZ, RZ, 0x1 ;  /* 0x00000001ff057424 */ /* 0x000fe400078e00ff */
[----:B------:R-:W-:-:S10]  /*86a0*/  IMAD.MOV.U32 R13, RZ, RZ, RZ ;  /* 0x000000ffff0d7224 */ /* 0x000fd400078e00ff */
[----:B------:R-:W-:Y:S05]  /*86b0*/  @!P0 BRA `(.L_x_169) ;  /* 0x0000000c00308947 */ /* 0x000fea0003800000 */
[----:B------:R-:W0:Y:S01]  /*86c0*/  LDC R5, c[0x0][0x28c] ;  /* 0x0000a300ff057b82 */ /* 0x000e220000000800 */
[----:B------:R-:W-:Y:S01]  /*86d0*/  ULDC UR5, c[0x0][0x600] ;  /* 0x0001800000057ab9 */ /* 0x000fe20000000800 */
[----:B------:R-:W-:Y:S01]  /*86e0*/  ULDC UR4, c[0x0][0xc] ;  /* 0x0000030000047ab9 */ /* 0x000fe20000000800 */
[----:B------:R-:W-:Y:S01]  /*86f0*/  UIADD3 UR16, UR5, -0x1, URZ ;  /* 0xffffffff05107890 */ /* 0x000fe2000fffe03f */
[C---:B------:R-:W-:Y:S01]  /*8700*/  LOP3.LUT P2, RZ, R0.reuse, 0x7f, RZ, 0xc0, !PT ;  /* 0x0000007f00ff7812 */ /* 0x040fe2000784c0ff */
[----:B------:R-:W-:Y:S01]  /*8710*/  ULDC UR6, c[0x0][0x658] ;  /* 0x0001960000067ab9 */ /* 0x000fe20000000800 */
[----:B------:R-:W-:Y:S01]  /*8720*/  ULDC UR5, c[0x0][0x10] ;  /* 0x0000040000057ab9 */ /* 0x000fe20000000800 */
[----:B------:R-:W-:Y:S01]  /*8730*/  UMOV UR7, 0xffffffff ;  /* 0xffffffff00077882 */ /* 0x000fe20000000000 */
[----:B------:R-:W-:Y:S01]  /*8740*/  UMOV UR8, 0x1 ;  /* 0x0000000100087882 */ /* 0x000fe20000000000 */
[----:B------:R-:W-:Y:S01]  /*8750*/  UIMAD.WIDE.U32 UR4, UR4, UR5, URZ ;  /* 0x00000005040472a5 */ /* 0x000fe2000f8e003f */
[----:B------:R-:W-:Y:S01]  /*8760*/  LOP3.LUT P0, RZ, R0, 0x1f, RZ, 0xc0, !PT ;  /* 0x0000001f00ff7812 */ /* 0x000fe2000780c0ff */
[----:B------:R-:W-:Y:S01]  /*8770*/  USHF.L.U32 UR7, UR7, UR6, URZ ;  /* 0x0000000607077299 */ /* 0x000fe2000800063f */
[----:B------:R-:W-:Y:S01]  /*8780*/  BSSY B0, `(.L_x_169) ;  /* 0x00000bf000007945 */ /* 0x000fe20003800000 */
[----:B------:R-:W-:Y:S01]  /*8790*/  USHF.L.U32 UR18, UR8, UR6, URZ ;  /* 0x0000000608127299 */ /* 0x000fe2000800063f */
[----:B------:R-:W-:Y:S01]  /*87a0*/  IMAD.MOV.U32 R15, RZ, RZ, 0x1 ;  /* 0x00000001ff0f7424 */ /* 0x000fe200078e00ff */
[----:B------:R-:W-:Y:S01]  /*87b0*/  LOP3.LUT R16, R4, 0x2, RZ, 0xfc, !PT ;  /* 0x0000000204107812 */ /* 0x000fe200078efcff */
[----:B------:R-:W-:Y:S01]  /*87c0*/  ULDC UR6, c[0x0][0x14] ;  /* 0x0000050000067ab9 */ /* 0x000fe20000000800 */
[----:B------:R-:W-:Y:S01]  /*87d0*/  PLOP3.LUT P0, PT, P0, P2, PT, 0x8a, 0x0 ;  /* 0x000000000000781c */ /* 0x000fe20000705172 */
[----:B------:R-:W-:Y:S01]  /*87e0*/  UIMAD.WIDE.U32 UR20, UR4, UR6, URZ ;  /* 0x00000006041472a5 */ /* 0x000fe2000f8e003f */
[----:B------:R-:W-:Y:S01]  /*87f0*/  IMAD.MOV.U32 R13, RZ, RZ, RZ ;  /* 0x000000ffff0d7224 */ /* 0x000fe200078e00ff */
[----:B------:R-:W-:-:S02]  /*8800*/  UIMAD UR13, UR5, UR6, URZ ;  /* 0x00000006050d72a4 */ /* 0x000fc4000f8e023f */
[----:B------:R-:W-:Y:S01]  /*8810*/  ULOP3.LUT UR17, URZ, UR7, URZ, 0x33, !UPT ;  /* 0x000000073f117292 */ /* 0x000fe2000f8e333f */
[----:B0-----:R-:W-:Y:S01]  /*8820*/  VIADD R5, R5, 0x7f ;  /* 0x0000007f05057836 */ /* 0x001fe20000000000 */
[----:B------:R-:W-:Y:S01]  /*8830*/  UIADD3 UR13, UR21, UR13, URZ ;  /* 0x0000000d150d7290 */ /* 0x000fe2000fffe03f */
[----:B------:R-:W-:-:S03]  /*8840*/  ULDC.64 UR22, c[0x0][0x198] ;  /* 0x0000660000167ab9 */ /* 0x000fc60000000a00 */
[----:B------:R-:W-:-:S04]  /*8850*/  SHF.R.S32.HI R8, RZ, 0x1f, R5 ;  /* 0x0000001fff087819 */ /* 0x000fc80000011405 */
[----:B------:R-:W-:Y:S01]  /*8860*/  LEA.HI R8, R8, R5, RZ, 0x7 ;  /* 0x0000000508087211 */ /* 0x000fe200078f38ff */
[----:B------:R-:W-:-:S03]  /*8870*/  IMAD.MOV.U32 R5, RZ, RZ, 0x1 ;  /* 0x00000001ff057424 */ /* 0x000fc600078e00ff */
[----:B------:R-:W-:-:S05]  /*8880*/  SHF.R.S32.HI R12, RZ, 0x7, R8 ;  /* 0x00000007ff0c7819 */ /* 0x000fca0000011408 */
[----:B------:R-:W-:-:S07]  /*8890*/  VIADD R0, R12, 0x1 ;  /* 0x000000010c007836 */ /* 0x000fce0000000000 */
.L_x_181:
[----:B------:R-:W-:-:S03]  /*88a0*/  UMOV UR4, 0xffffffff ;  /* 0xffffffff00047882 */ /* 0x000fc60000000000 */
[----:B------:R-:W-:Y:S05]  /*88b0*/  BRA.DIV UR4, `(.L_x_170) ;  /* 0x0000000e04c47947 */ /* 0x000fea000b800000 */
[----:B------:R-:W-:-:S13]  /*88c0*/  ELECT P1, URZ, PT ;  /* 0x00000000003f782f */ /* 0x000fda0003820000 */
.L_x_193:
[----:B------:R-:W0:Y:S01]  /*88d0*/  LDC R7, c[0x0][0x28c] ;  /* 0x0000a300ff077b82 */ /* 0x000e220000000800 */
[----:B------:R-:W-:Y:S01]  /*88e0*/  BSSY B1, `(.L_x_171) ;  /* 0x0000037000017945 */ /* 0x000fe20003800000 */
[----:B0-----:R-:W-:-:S13]  /*88f0*/  ISETP.LT.OR P1, PT, R7, 0x1, !P1 ;  /* 0x000000010700780c */ /* 0x001fda0004f21670 */
[----:B------:R-:W-:Y:S05]  /*8900*/  @P1 BRA `(.L_x_172) ;  /* 0x0000000000d01947 */ /* 0x000fea0003800000 */
[----:B------:R-:W-:Y:S02]  /*8910*/  IMAD.SHL.U32 R14, R14, 0x40, RZ ;  /* 0x000000400e0e7824 */ /* 0x000fe400078e00ff */
[----:B------:R-:W-:Y:S02]  /*8920*/  IMAD.SHL.U32 R17, R11, 0x100, RZ ;  /* 0x000001000b117824 */ /* 0x000fe400078e00ff */
[----:B------:R-:W-:Y:S02]  /*8930*/  IMAD.MOV.U32 R20, RZ, RZ, RZ ;  /* 0x000000ffff147224 */ /* 0x000fe400078e00ff */
[----:B------:R-:W-:Y:S02]  /*8940*/  IMAD.MOV.U32 R7, RZ, RZ, R0 ;  /* 0x000000ffff077224 */ /* 0x000fe400078e0000 */
[----:B------:R-:W-:Y:S02]  /*8950*/  IMAD.MOV.U32 R8, RZ, RZ, R5 ;  /* 0x000000ffff087224 */ /* 0x000fe400078e0005 */
[----:B------:R-:W-:-:S07]  /*8960*/  IMAD.MOV.U32 R9, RZ, RZ, R13 ;  /* 0x000000ffff097224 */ /* 0x000fce00078e000d */
.L_x_176:
[----:B------:R-:W0:Y:S01]  /*8970*/  S2R R11, SR_CgaCtaId ;  /* 0x00000000000b7919 */ /* 0x000e220000008800 */
[----:B------:R-:W-:-:S04]  /*8980*/  MOV R10, 0x400 ;  /* 0x00000400000a7802 */ /* 0x000fc80000000f00 */
[----:B0-----:R-:W-:Y:S02]  /*8990*/  LEA R18, R11, R10, 0x18 ;  /* 0x0000000a0b127211 */ /* 0x001fe400078ec0ff */
[----:B------:R-:W-:Y:S01]  /*89a0*/  SHF.L.U32 R10, R8, 0x1f, RZ ;  /* 0x0000001f080a7819 */ /* 0x000fe200000006ff */
[----:B------:R-:W0:Y:S02]  /*89b0*/  @!P2 LDC R11, c[0x0][0x500] ;  /* 0x00014000ff0bab82 */ /* 0x000e240000000800 */
[----:B------:R-:W-:-:S04]  /*89c0*/  IMAD R19, R9, 0x8, R18 ;  /* 0x0000000809137824 */ /* 0x000fc800078e0212 */
[----:B------:R-:W1:Y:S02]  /*89d0*/  SYNCS.PHASECHK.TRANS64.TRYWAIT P1, [R19+URZ+0x28], R10 ;  /* 0x0000280a130075a7 */ /* 0x000e64000802017f */
[----:B-1----:R-:W-:Y:S05]  /*89e0*/  @!P1 BRA `(.L_x_173) ;  /* 0x0000000c00989947 */ /* 0x002fea0003800000 */
.L_x_194:
[----:B-1----:R-:W-:Y:S01]  /*89f0*/  PRMT R10, R16, 0x9910, RZ ;  /* 0x00009910100a7816 */ /* 0x002fe200000000ff */
[----:B0-----:R0:W-:Y:S03]  /*8a00*/  @!P2 SYNCS.ARRIVE.TRANS64 RZ, [R19+URZ], R11 ;  /* 0x0000000b13ffa9a7 */ /* 0x0011e6000800003f */
[----:B------:R-:W-:-:S13]  /*8a10*/  ISETP.NE.AND P1, PT, R10, 0x2, PT ;  /* 0x000000020a00780c */ /* 0x000fda0003f25270 */
[----:B0-----:R-:W-:Y:S05]  /*8a20*/  @P1 BRA `(.L_x_174) ;  /* 0x0000000000041947 */ /* 0x001fea0003800000 */
[----:B------:R-:W-:Y:S01]  /*8a30*/  BPT.TRAP 0x1 ;  /* 0x000000040000795c */ /* 0x000fe20000300000 */
.L_x_174:
[----:B------:R-:W-:Y:S05]  /*8a40*/  @P0 BRA `(.L_x_175) ;  /* 0x0000000000040947 */ /* 0x000fea0003800000 */
[----:B------:R-:W-:Y:S01]  /*8a50*/  BPT.TRAP 0x1 ;  /* 0x000000040000795c */ /* 0x000fe20000300000 */
.L_x_175:
[--C-:B------:R-:W-:Y:S01]  /*8a60*/  IMAD R10, R9, 0x8000, R18.reuse ;  /* 0x00008000090a7824 */ /* 0x100fe200078e0212 */
[----:B------:R-:W-:Y:S01]  /*8a70*/  R2UR UR9, R19 ;  /* 0x00000000130972ca */ /* 0x000fe200000e0000 */
[----:B------:R-:W-:Y:S01]  /*8a80*/  IMAD R18, R9, 0x2000, R18 ;  /* 0x0000200009127824 */ /* 0x000fe200078e0212 */
[----:B------:R-:W-:Y:S01]  /*8a90*/  UIADD3 UR4, UP0, UR22, 0xf0, URZ ;  /* 0x000000f016047890 */ /* 0x000fe2000ff1e03f */
[----:B------:R-:W-:Y:S01]  /*8aa0*/  VIADD R7, R7, 0xffffffff ;  /* 0xffffffff07077836 */ /* 0x000fe20000000000 */
[----:B------:R-:W-:Y:S01]  /*8ab0*/  R2UR UR5, R10 ;  /* 0x000000000a0572ca */ /* 0x000fe200000e0000 */
[----:B------:R-:W-:Y:S01]  /*8ac0*/  UIADD3 UR24, UP1, UR22, 0x1f0, URZ ;  /* 0x000001f016187890 */ /* 0x000fe2000ff3e03f */
[----:B------:R-:W-:Y:S01]  /*8ad0*/  R2UR UR8, R18 ;  /* 0x00000000120872ca */ /* 0x000fe200000e0000 */
[----:B------:R-:W-:Y:S01]  /*8ae0*/  VIADD R9, R9, 0x1 ;  /* 0x0000000109097836 */ /* 0x000fe20000000000 */
[----:B------:R-:W-:Y:S01]  /*8af0*/  R2UR UR11, R17 ;  /* 0x00000000110b72ca */ /* 0x000fe200000e0000 */
[----:B------:R-:W-:Y:S01]  /*8b00*/  UIADD3.X UR25, URZ, UR23, URZ, UP1, !UPT ;  /* 0x000000173f197290 */ /* 0x000fe20008ffe43f */
[----:B------:R-:W-:Y:S01]  /*8b10*/  R2UR UR10, R20 ;  /* 0x00000000140a72ca */ /* 0x000fe200000e0000 */
[----:B------:R-:W-:Y:S01]  /*8b20*/  UMOV UR6, 0x0 ;  /* 0x0000000000067882 */ /* 0x000fe20000000000 */
[----:B------:R-:W-:Y:S01]  /*8b30*/  R2UR UR12, R6 ;  /* 0x00000000060c72ca */ /* 0x000fe200000e0000 */
[----:B------:R-:W-:Y:S01]  /*8b40*/  UMOV UR7, 0x10000000 ;  /* 0x1000000000077882 */ /* 0x000fe20000000000 */
[----:B------:R-:W-:Y:S01]  /*8b50*/  R2UR UR19, R14 ;  /* 0x000000000e1372ca */ /* 0x000fe200000e0000 */
[----:B------:R-:W-:Y:S01]  /*8b60*/  VIADD R20, R20, 0x80 ;  /* 0x0000008014147836 */ /* 0x000fe20000000000 */
[----:B------:R-:W-:Y:S01]  /*8b70*/  ISETP.GT.AND P4, PT, R7, 0x1, PT ;  /* 0x000000010700780c */ /* 0x000fe20003f84270 */
[----:B------:R-:W-:Y:S01]  /*8b80*/  UIADD3 UR14, UR5, 0x100, URZ ;  /* 0x00000100050e7890 */ /* 0x000fe2000fffe03f */
[----:B------:R-:W-:Y:S01]  /*8b90*/  ISETP.NE.AND P1, PT, R9, 0x5, PT ;  /* 0x000000050900780c */ /* 0x000fe20003f25270 */
[----:B------:R-:W-:-:S02]  /*8ba0*/  UIADD3.X UR5, URZ, UR23, URZ, UP0, !UPT ;  /* 0x000000173f057290 */ /* 0x000fc400087fe43f */
[----:B------:R-:W-:Y:S01]  /*8bb0*/  UIADD3 UR15, UR8, 0x28100, URZ ;  /* 0x00028100080f7890 */ /* 0x000fe2000fffe03f */
[----:B------:R-:W-:Y:S02]  /*8bc0*/  SEL R11, RZ, 0x1, P1 ;  /* 0x00000001ff0b7807 */ /* 0x000fe40000800000 */
[----:B------:R-:W-:Y:S01]  /*8bd0*/  UMOV UR8, UR14 ;  /* 0x0000000e00087c82 */ /* 0x000fe20008000000 */
[----:B------:R-:W-:Y:S02]  /*8be0*/  SEL R9, R9, RZ, P1 ;  /* 0x000000ff09097207 */ /* 0x000fe40000800000 */
[----:B------:R-:W-:Y:S01]  /*8bf0*/  LOP3.LUT R8, R8, R11, RZ, 0x3c, !PT ;  /* 0x0000000b08087212 */ /* 0x000fe200078e3cff */
[----:B------:R0:W-:Y:S02]  /*8c00*/  UTMALDG.3D [UR8], [UR4], desc[UR6] ;  /* 0x00000608040075b4 */ /* 0x0001e40008011000 */
[----:B0-----:R-:W-:Y:S01]  /*8c10*/  UMOV UR8, UR15 ;  /* 0x0000000f00087c82 */ /* 0x001fe20008000000 */
[----:B------:R-:W-:-:S02]  /*8c20*/  UMOV UR11, UR19 ;  /* 0x00000013000b7c82 */ /* 0x000fc40008000000 */
[----:B------:R0:W-:Y:S02]  /*8c30*/  UTMALDG.3D [UR8], [UR24], desc[UR6] ;  /* 0x00000608180075b4 */ /* 0x0001e40008011000 */
[----:B0-----:R-:W-:Y:S05]  /*8c40*/  @P4 BRA `(.L_x_176) ;  /* 0xfffffffc00484947 */ /* 0x001fea000383ffff */
.L_x_172:
[----:B------:R-:W-:Y:S05]  /*8c50*/  BSYNC B1 ;  /* 0x0000000000017941 */ /* 0x000fea0003800000 */
.L_x_171:
[----:B------:R-:W-:Y:S01]  /*8c60*/  LOP3.LUT P4, RZ, R15, 0xff, RZ, 0xc0, !PT ;  /* 0x000000ff0fff7812 */ /* 0x000fe2000788c0ff */
[----:B------:R-:W-:Y:S01]  /*8c70*/  IMAD.IADD R13, R12, 0x1, R13 ;  /* 0x000000010c0d7824 */ /* 0x000fe200078e020d */
[----:B------:R-:W-:Y:S01]  /*8c80*/  IADD3 R2, P5, R2, UR20, RZ ;  /* 0x0000001402027c10 */ /* 0x000fe2000ffbe0ff */
[----:B------:R-:W-:Y:S01]  /*8c90*/  ULDC.64 UR4, c[0x0][0x650] ;  /* 0x0001940000047ab9 */ /* 0x000fe20000000a00 */
[----:B------:R-:W-:Y:S01]  /*8ca0*/  BSSY B1, `(.L_x_177) ;  /* 0x000006a000017945 */ /* 0x000fe20003800000 */
[----:B------:R-:W-:Y:S01]  /*8cb0*/  IMAD.MOV.U32 R11, RZ, RZ, -0x1 ;  /* 0xffffffffff0b7424 */ /* 0x000fe200078e00ff */
[----:B------:R-:W-:Y:S01]  /*8cc0*/  ISETP.GT.U32.AND P1, PT, R13, 0x4, PT ;  /* 0x000000040d00780c */ /* 0x000fe20003f24070 */
[----:B------:R-:W-:Y:S01]  /*8cd0*/  IMAD.MOV.U32 R14, RZ, RZ, -0x1 ;  /* 0xffffffffff0e7424 */ /* 0x000fe200078e00ff */
[----:B------:R-:W-:Y:S02]  /*8ce0*/  IADD3.X R3, R3, UR13, RZ, P5, !PT ;  /* 0x0000000d03037c10 */ /* 0x000fe4000affe4ff */
[----:B------:R-:W-:-:S02]  /*8cf0*/  ISETP.LT.U32.AND P1, PT, R12, 0x5, P1 ;  /* 0x000000050c00780c */ /* 0x000fc40000f21070 */
[----:B------:R-:W-:Y:S01]  /*8d00*/  PRMT R15, RZ, 0x7610, R15 ;  /* 0x00007610ff0f7816 */ /* 0x000fe2000000000f */
[----:B------:R-:W0:Y:S01]  /*8d10*/  @P4 S2R R7, SR_CgaCtaId ;  /* 0x0000000000074919 */ /* 0x000e220000008800 */
[----:B------:R-:W-:-:S04]  /*8d20*/  @P4 MOV R6, 0x400 ;  /* 0x0000040000064802 */ /* 0x000fc80000000f00 */
[----:B0-----:R-:W-:Y:S01]  /*8d30*/  @P4 LEA R8, R7, R6, 0x18 ;  /* 0x0000000607084211 */ /* 0x001fe200078ec0ff */
[----:B------:R-:W-:Y:S01]  /*8d40*/  IMAD.WIDE.U32 R6, R13, -0x33333333, RZ ;  /* 0xcccccccd0d067825 */ /* 0x000fe200078e00ff */
[----:B------:R-:W-:Y:S02]  /*8d50*/  SEL R6, RZ, 0x1, !P1 ;  /* 0x00000001ff067807 */ /* 0x000fe40004800000 */
[----:B------:R-:W-:Y:S01]  /*8d60*/  ISETP.GE.U32.AND P1, PT, R2, UR4, PT ;  /* 0x0000000402007c0c */ /* 0x000fe2000bf26070 */
[----:B------:R0:W-:Y:S01]  /*8d70*/  @P4 SYNCS.ARRIVE.TRANS64.A1T0 RZ, [R8+URZ+0x68], RZ ;  /* 0x000068ff08ff49a7 */ /* 0x0001e2000810003f */
[----:B------:R-:W-:Y:S02]  /*8d80*/  ISETP.GE.U32.AND P4, PT, R12, 0x5, PT ;  /* 0x000000050c00780c */ /* 0x000fe40003f86070 */
[----:B------:R-:W-:Y:S02]  /*8d90*/  ISETP.GE.U32.AND.EX P1, PT, R3, UR5, PT, P1 ;  /* 0x0000000503007c0c */ /* 0x000fe4000bf26110 */
[----:B------:R-:W-:Y:S01]  /*8da0*/  LOP3.LUT R5, R5, R6, RZ, 0x3c, !PT ;  /* 0x0000000605057212 */ /* 0x000fe200078e3cff */
[----:B------:R-:W-:Y:S01]  /*8db0*/  IMAD.MOV.U32 R6, RZ, RZ, -0x1 ;  /* 0xffffffffff067424 */ /* 0x000fe200078e00ff */
[----:B0-----:R-:W-:-:S02]  /*8dc0*/  SHF.R.U32.HI R8, RZ, 0x2, R7 ;  /* 0x00000002ff087819 */ /* 0x001fc40000011607 */
[----:B------:R-:W-:-:S03]  /*8dd0*/  PRMT R7, RZ, 0x7610, R7 ;  /* 0x00007610ff077816 */ /* 0x000fc60000000007 */
[----:B------:R-:W-:Y:S02]  /*8de0*/  IMAD R13, R8, -0x5, R13 ;  /* 0xfffffffb080d7824 */ /* 0x000fe400078e020d */
[----:B------:R-:W-:Y:S02]  /*8df0*/  @P4 LOP3.LUT R5, R5, 0x1, R8, 0x78, !PT ;  /* 0x0000000105054812 */ /* 0x000fe400078e7808 */
[----:B------:R-:W-:Y:S05]  /*8e00*/  @P1 BRA `(.L_x_178) ;  /* 0x00000004004c1947 */ /* 0x000fea0003800000 */
[----:B------:R-:W-:Y:S01]  /*8e10*/  ULDC.64 UR4, c[0x0][0x628] ;  /* 0x00018a0000047ab9 */ /* 0x000fe20000000a00 */
[----:B------:R-:W0:Y:S01]  /*8e20*/  S2R R17, SR_CTAID.X ;  /* 0x0000000000117919 */ /* 0x000e220000002500 */
[----:B------:R-:W-:Y:S01]  /*8e30*/  ISETP.NE.U32.AND P1, PT, RZ, UR4, PT ;  /* 0x00000004ff007c0c */ /* 0x000fe2000bf25070 */
[----:B------:R-:W-:Y:S01]  /*8e40*/  ULDC UR7, c[0x0][0x630] ;  /* 0x00018c0000077ab9 */ /* 0x000fe20000000800 */
[----:B------:R-:W-:Y:S01]  /*8e50*/  IMAD.MOV.U32 R6, RZ, RZ, R2 ;  /* 0x000000ffff067224 */ /* 0x000fe200078e0002 */
[----:B------:R-:W1:Y:S01]  /*8e60*/  S2R R14, SR_CTAID.Y ;  /* 0x00000000000e7919 */ /* 0x000e620000002600 */
[----:B------:R-:W-:Y:S01]  /*8e70*/  ISETP.NE.AND.EX P1, PT, RZ, UR5, PT, P1 ;  /* 0x00000005ff007c0c */ /* 0x000fe2000bf25310 */
[----:B------:R-:W-:-:S12]  /*8e80*/  IMAD.MOV.U32 R7, RZ, RZ, R3 ;  /* 0x000000ffff077224 */ /* 0x000fd800078e0003 */
[----:B------:R-:W-:Y:S05]  /*8e90*/  @!P1 BRA `(.L_x_179) ;  /* 0x0000000000289947 */ /* 0x000fea0003800000 */
[----:B------:R-:W-:Y:S02]  /*8ea0*/  ULDC UR6, c[0x0][0x634] ;  /* 0x00018d0000067ab9 */ /* 0x000fe40000000800 */
[----:B------:R-:W-:-:S05]  /*8eb0*/  IADD3 R11, P1, R2, UR6, RZ ;  /* 0x00000006020b7c10 */ /* 0x000fca000ff3e0ff */
[----:B------:R-:W-:-:S04]  /*8ec0*/  IMAD.X R19, RZ, RZ, R3, P1 ;  /* 0x000000ffff137224 */ /* 0x000fc800008e0603 */
[----:B------:R-:W-:-:S04]  /*8ed0*/  IMAD.WIDE.U32 R8, R19, UR4, RZ ;  /* 0x0000000413087c25 */ /* 0x000fc8000f8e00ff */
[----:B------:R-:W-:-:S04]  /*8ee0*/  IMAD.WIDE.U32 R8, P1, R11, UR5, R8 ;  /* 0x000000050b087c25 */ /* 0x000fc8000f820008 */
[----:B------:R-:W-:-:S04]  /*8ef0*/  IMAD.WIDE.U32 R10, R11, UR4, RZ ;  /* 0x000000040b0a7c25 */ /* 0x000fc8000f8e00ff */
[----:B------:R-:W-:Y:S01]  /*8f00*/  IMAD.X R7, RZ, RZ, RZ, P1 ;  /* 0x000000ffff077224 */ /* 0x000fe200008e06ff */
[----:B------:R-:W-:Y:S01]  /*8f10*/  IADD3 RZ, P1, R11, R8, RZ ;  /* 0x000000080bff7210 */ /* 0x000fe20007f3e0ff */
[----:B------:R-:W-:-:S04]  /*8f20*/  IMAD.MOV.U32 R6, RZ, RZ, R9 ;  /* 0x000000ffff067224 */ /* 0x000fc800078e0009 */
[----:B------:R-:W-:-:S08]  /*8f30*/  IMAD.WIDE.U32.X R6, R19, UR5, R6, P1 ;  /* 0x0000000513067c25 */ /* 0x000fd000088e0406 */
.L_x_179:
[--C-:B------:R-:W-:Y:S01]  /*8f40*/  SHF.R.U64 R10, R6, UR7, R7.reuse ;  /* 0x00000007060a7c19 */ /* 0x100fe20008001207 */
[----:B------:R-:W-:Y:S01]  /*8f50*/  ULDC.64 UR4, c[0x0][0x620] ;  /* 0x0001880000047ab9 */ /* 0x000fe20000000a00 */
[----:B------:R-:W-:Y:S01]  /*8f60*/  SHF.R.U32.HI R6, RZ, UR7, R7 ;  /* 0x00000007ff067c19 */ /* 0x000fe20008011607 */
[----:B------:R-:W2:Y:S01]  /*8f70*/  LDC R22, c[0x0][0x144] ;  /* 0x00005100ff167b82 */ /* 0x000ea20000000800 */
[----:B------:R-:W-:Y:S01]  /*8f80*/  IADD3 R9, P1, RZ, -R10, RZ ;  /* 0x8000000aff097210 */ /* 0x000fe20007f3e0ff */
[----:B------:R-:W-:Y:S01]  /*8f90*/  ULDC.64 UR8, c[0x0][0x640] ;  /* 0x0001900000087ab9 */ /* 0x000fe20000000a00 */
[----:B0-----:R-:W-:Y:S01]  /*8fa0*/  I2FP.F32.U32 R11, R17 ;  /* 0x00000011000b7245 */ /* 0x001fe20000201000 */
[----:B------:R-:W-:Y:S02]  /*8fb0*/  ULDC UR6, c[0x0][0x608] ;  /* 0x0001820000067ab9 */ /* 0x000fe40000000800 */
[----:B------:R-:W-:Y:S01]  /*8fc0*/  IMAD.X R6, RZ, RZ, ~R6, P1 ;  /* 0x000000ffff067224 */ /* 0x000fe200008e0e06 */
[----:B------:R-:W-:Y:S01]  /*8fd0*/  ISETP.NE.U32.AND P1, PT, RZ, UR8, PT ;  /* 0x00000008ff007c0c */ /* 0x000fe2000bf25070 */
[----:B------:R-:W0:Y:S02]  /*8fe0*/  LDC R19, c[0x0][0x148] ;  /* 0x00005200ff137b82 */ /* 0x000e240000000800 */
[----:B------:R-:W-:Y:S01]  /*8ff0*/  IMAD R8, R6, UR4, RZ ;  /* 0x0000000406087c24 */ /* 0x000fe2000f8e02ff */
[----:B------:R-:W-:Y:S01]  /*9000*/  ISETP.NE.AND.EX P1, PT, RZ, UR9, PT, P1 ;  /* 0x00000009ff007c0c */ /* 0x000fe2000bf25310 */
[----:B------:R-:W-:Y:S01]  /*9010*/  IMAD.WIDE.U32 R6, R9, UR4, R2 ;  /* 0x0000000409067c25 */ /* 0x000fe2000f8e0002 */
[----:B------:R-:W-:-:S03]  /*9020*/  ULDC UR4, c[0x0][0x150] ;  /* 0x0000540000047ab9 */ /* 0x000fc60000000800 */
[----:B------:R-:W-:Y:S02]  /*9030*/  IMAD R9, R9, UR5, R8 ;  /* 0x0000000509097c24 */ /* 0x000fe4000f8e0208 */
[----:B------:R-:W-:Y:S01]  /*9040*/  FMUL R8, R11, UR4 ;  /* 0x000000040b087c20 */ /* 0x000fe20008400000 */
[----:B------:R-:W-:Y:S01]  /*9050*/  ULDC UR4, c[0x0][0x618] ;  /* 0x0001860000047ab9 */ /* 0x000fe20000000800 */
[----:B------:R-:W-:Y:S01]  /*9060*/  ULDC UR5, c[0x0][0x154] ;  /* 0x0000550000057ab9 */ /* 0x000fe20000000800 */
[----:B------:R-:W-:-:S03]  /*9070*/  IMAD.IADD R7, R7, 0x1, R9 ;  /* 0x0000000107077824 */ /* 0x000fc600078e0209 */
[----:B------:R-:W3:Y:S02]  /*9080*/  F2I.U32.TRUNC.NTZ R8, R8 ;  /* 0x0000000800087305 */ /* 0x000ee4000020f000 */
[----:B------:R-:W-:Y:S02]  /*9090*/  SHF.R.U64 R11, R6, UR4, R7 ;  /* 0x00000004060b7c19 */ /* 0x000fe40008001207 */
[----:B-1----:R-:W-:-:S05]  /*90a0*/  I2FP.F32.U32 R6, R14 ;  /* 0x0000000e00067245 */ /* 0x002fca0000201000 */
[----:B------:R-:W-:Y:S01]  /*90b0*/  FMUL R21, R6, UR5 ;  /* 0x0000000506157c20 */ /* 0x000fe20008400000 */
[----:B------:R-:W-:Y:S01]  /*90c0*/  SHF.R.U32.HI R6, RZ, UR4, R7 ;  /* 0x00000004ff067c19 */ /* 0x000fe20008011607 */
[----:B------:R-:W-:-:S03]  /*90d0*/  ULDC UR4, c[0x0][0x658] ;  /* 0x0001960000047ab9 */ /* 0x000fc60000000800 */
[--C-:B------:R-:W-:Y:S01]  /*90e0*/  SHF.R.U64 R20, R11, UR6, R6.reuse ;  /* 0x000000060b147c19 */ /* 0x100fe20008001206 */
[----:B------:R-:W1:Y:S01]  /*90f0*/  F2I.U32.TRUNC.NTZ R21, R21 ;  /* 0x0000001500157305 */ /* 0x000e62000020f000 */
[----:B------:R-:W-:Y:S01]  /*9100*/  SHF.R.U32.HI R7, RZ, UR6, R6 ;  /* 0x00000006ff077c19 */ /* 0x000fe20008011606 */
[----:B---3--:R-:W-:-:S03]  /*9110*/  IMAD.MOV R8, RZ, RZ, -R8 ;  /* 0x000000ffff087224 */ /* 0x008fc600078e0a08 */
[----:B------:R-:W-:Y:S01]  /*9120*/  SHF.R.U64 R18, R20, UR4, R7 ;  /* 0x0000000414127c19 */ /* 0x000fe20008001207 */
[----:B--2---:R-:W-:Y:S01]  /*9130*/  IMAD R17, R22, R8, R17 ;  /* 0x0000000816117224 */ /* 0x004fe200078e0211 */
[----:B------:R-:W-:-:S03]  /*9140*/  SHF.R.U32.HI R23, RZ, UR4, R7 ;  /* 0x00000004ff177c19 */ /* 0x000fc60008011607 */
[----:B------:R-:W-:Y:S02]  /*9150*/  IMAD.MOV.U32 R6, RZ, RZ, R18 ;  /* 0x000000ffff067224 */ /* 0x000fe400078e0012 */
[----:B------:R-:W-:Y:S01]  /*9160*/  IMAD.MOV.U32 R7, RZ, RZ, R23 ;  /* 0x000000ffff077224 */ /* 0x000fe200078e0017 */
[----:B-1----:R-:W-:Y:S06]  /*9170*/  @!P1 BRA `(.L_x_180) ;  /* 0x0000000000289947 */ /* 0x002fec0003800000 */
[----:B------:R-:W-:Y:S02]  /*9180*/  ULDC UR4, c[0x0][0x64c] ;  /* 0x0001930000047ab9 */ /* 0x000fe40000000800 */
[----:B------:R-:W-:-:S05]  /*9190*/  IADD3 R7, P1, R18, UR4, RZ ;  /* 0x0000000412077c10 */ /* 0x000fca000ff3e0ff */
[----:B------:R-:W-:-:S04]  /*91a0*/  IMAD.X R23, RZ, RZ, R23, P1 ;  /* 0x000000ffff177224 */ /* 0x000fc800008e0617 */
[----:B------:R-:W-:-:S04]  /*91b0*/  IMAD.WIDE.U32 R8, R23, UR8, RZ ;  /* 0x0000000817087c25 */ /* 0x000fc8000f8e00ff */
[----:B------:R-:W-:-:S04]  /*91c0*/  IMAD.WIDE.U32 R8, P1, R7, UR9, R8 ;  /* 0x0000000907087c25 */ /* 0x000fc8000f820008 */
[----:B------:R-:W-:-:S04]  /*91d0*/  IMAD.WIDE.U32 R6, R7, UR8, RZ ;  /* 0x0000000807067c25 */ /* 0x000fc8000f8e00ff */
[----:B------:R-:W-:Y:S01]  /*91e0*/  IMAD.MOV.U32 R6, RZ, RZ, R9 ;  /* 0x000000ffff067224 */ /* 0x000fe200078e0009 */
[----:B------:R-:W-:Y:S01]  /*91f0*/  IADD3 RZ, P4, R7, R8, RZ ;  /* 0x0000000807ff7210 */ /* 0x000fe20007f9e0ff */
[----:B------:R-:W-:-:S04]  /*9200*/  IMAD.X R7, RZ, RZ, RZ, P1 ;  /* 0x000000ffff077224 */ /* 0x000fc800008e06ff */
[----:B------:R-:W-:-:S08]  /*9210*/  IMAD.WIDE.U32.X R6, R23, UR9, R6, P4 ;  /* 0x0000000917067c25 */ /* 0x000fd0000a0e0406 */
.L_x_180:
[----:B------:R-:W-:Y:S01]  /*9220*/  ULDC UR4, c[0x0][0x648] ;  /* 0x0001920000047ab9 */ /* 0x000fe20000000800 */
[----:B------:R-:W-:Y:S01]  /*9230*/  LOP3.LUT R20, R20, UR17, RZ, 0xc0, !PT ;  /* 0x0000001114147c12 */ /* 0x000fe2000f8ec0ff */
[----:B------:R-:W-:Y:S01]  /*9240*/  IMAD.MOV R21, RZ, RZ, -R21 ;  /* 0x000000ffff157224 */ /* 0x000fe200078e0a15 */
[----:B------:R-:W-:Y:S01]  /*9250*/  SHF.R.U64 R7, R6, UR4, R7 ;  /* 0x0000000406077c19 */ /* 0x000fe20008001207 */
[----:B------:R-:W-:Y:S01]  /*9260*/  ULDC UR4, c[0x0][0x638] ;  /* 0x00018e0000047ab9 */ /* 0x000fe20000000800 */
[----:B------:R-:W-:Y:S01]  /*9270*/  LOP3.LUT R11, R11, UR16, RZ, 0xc0, !PT ;  /* 0x000000100b0b7c12 */ /* 0x000fe2000f8ec0ff */
[----:B0-----:R-:W-:Y:S01]  /*9280*/  @P3 IMAD R17, R19, R21, R14 ;  /* 0x0000001513113224 */ /* 0x001fe200078e020e */
[----:B------:R-:W-:Y:S01]  /*9290*/  ULDC UR5, c[0x0][0x610] ;  /* 0x0001840000057ab9 */ /* 0x000fe20000000800 */
[----:B------:R-:W-:Y:S02]  /*92a0*/  IMAD.MOV R9, RZ, RZ, -R7 ;  /* 0x000000ffff097224 */ /* 0x000fe400078e0a07 */
[----:B------:R-:W-:-:S02]  /*92b0*/  IMAD R20, R7, UR18, R20 ;  /* 0x0000001207147c24 */ /* 0x000fc4000f8e0214 */
[----:B------:R-:W-:Y:S01]  /*92c0*/  IMAD R18, R9, UR4, R18 ;  /* 0x0000000409127c24 */ /* 0x000fe2000f8e0212 */
[----:B------:R-:W-:Y:S01]  /*92d0*/  ULDC UR4, c[0x0][0x600] ;  /* 0x0001800000047ab9 */ /* 0x000fe20000000800 */
[----:B------:R-:W-:Y:S02]  /*92e0*/  IMAD R17, R20, UR5, R17 ;  /* 0x0000000514117c24 */ /* 0x000fe4000f8e0211 */
[----:B------:R-:W-:Y:S02]  /*92f0*/  IMAD R18, R18, UR4, R11 ;  /* 0x0000000412127c24 */ /* 0x000fe4000f8e020b */
[----:B------:R-:W-:Y:S02]  /*9300*/  IMAD.MOV.U32 R7, RZ, RZ, 0x1 ;  /* 0x00000001ff077424 */ /* 0x000fe400078e00ff */
[----:B------:R-:W-:Y:S01]  /*9310*/  IMAD.MOV.U32 R6, RZ, RZ, R10 ;  /* 0x000000ffff067224 */ /* 0x000fe200078e000a */
[----:B------:R-:W-:Y:S02]  /*9320*/  SEL R14, R18, R17, !P3 ;  /* 0x00000011120e7207 */ /* 0x000fe40005800000 */
[----:B------:R-:W-:-:S07]  /*9330*/  SEL R11, R17, R18, !P3 ;  /* 0x00000012110b7207 */ /* 0x000fce0005800000 */
.L_x_178:
[----:B------:R-:W-:Y:S05]  /*9340*/  BSYNC B1 ;  /* 0x0000000000017941 */ /* 0x000fea0003800000 */
.L_x_177:
[----:B------:R-:W-:-:S13]  /*9350*/  LOP3.LUT P1, RZ, R7, 0xff, RZ, 0xc0, !PT ;  /* 0x000000ff07ff7812 */ /* 0x000fda000782c0ff */
[----:B------:R-:W-:Y:S05]  /*9360*/  @P1 BRA `(.L_x_181) ;  /* 0xfffffff4004c1947 */ /* 0x000fea000383ffff */
[----:B------:R-:W-:Y:S05]  /*9370*/  BSYNC B0 ;  /* 0x0000000000007941 */ /* 0x000fea0003800000 */
.L_x_169:
[----:B------:R-:W-:-:S03]  /*9380*/  UMOV UR4, 0xffffffff ;  /* 0xffffffff00047882 */ /* 0x000fc60000000000 */
[----:B------:R-:W-:Y:S05]  /*9390*/  BRA.DIV UR4, `(.L_x_182) ;  /* 0x0000000604407947 */ /* 0x000fea000b800000 */
[----:B------:R-:W-:-:S13]  /*93a0*/  ELECT P0, URZ, PT ;  /* 0x00000000003f782f */ /* 0x000fda0003800000 */
.L_x_197:
[----:B------:R-:W-:Y:S04]  /*93b0*/  BSSY B0, `(.L_x_183) ;  /* 0x0000034000007945 */ /* 0x000fe80003800000 */
[----:B------:R-:W-:Y:S05]  /*93c0*/  @!P0 BRA `(.L_x_184) ;  /* 0x0000000000c88947 */ /* 0x000fea0003800000 */
[----:B------:R-:W-:-:S04]  /*93d0*/  LOP3.LUT R4, R4, 0x2, RZ, 0xfc, !PT ;  /* 0x0000000204047812 */ /* 0x000fc800078efcff */
[----:B------:R-:W-:-:S13]  /*93e0*/  ISETP.NE.AND P0, PT, R4, 0x3, PT ;  /* 0x000000030400780c */ /* 0x000fda0003f05270 */
[----:B------:R-:W-:Y:S05]  /*93f0*/  @!P0 BRA `(.L_x_185) ;  /* 0x0000000000048947 */ /* 0x000fea0003800000 */
[----:B------:R-:W-:Y:S01]  /*9400*/  BPT.TRAP 0x1 ;  /* 0x000000040000795c */ /* 0x000fe20000300000 */
.L_x_185:
[----:B------:R-:W0:Y:S01]  /*9410*/  S2R R3, SR_CgaCtaId ;  /* 0x0000000000037919 */ /* 0x000e220000008800 */
[----:B------:R-:W-:-:S04]  /*9420*/  MOV R0, 0x400 ;  /* 0x0000040000007802 */ /* 0x000fc80000000f00 */
[----:B0-----:R-:W-:Y:S02]  /*9430*/  LEA R0, R3, R0, 0x18 ;  /* 0x0000000003007211 */ /* 0x001fe400078ec0ff */
[----:B------:R-:W-:-:S03]  /*9440*/  SHF.L.U32 R3, R5, 0x1f, RZ ;  /* 0x0000001f05037819 */ /* 0x000fc600000006ff */
[----:B------:R-:W-:-:S04]  /*9450*/  VIADD R0, R0, 0x28 ;  /* 0x0000002800007836 */ /* 0x000fc80000000000 */
[C---:B------:R-:W-:Y:S02]  /*9460*/  IMAD R6, R13.reuse, 0x8, R0 ;  /* 0x000000080d067824 */ /* 0x040fe400078e0200 */
[----:B------:R-:W-:Y:S02]  /*9470*/  VIADD R13, R13, 0x1 ;  /* 0x000000010d0d7836 */ /* 0x000fe40000000000 */
[----:B------:R-:W0:Y:S03]  /*9480*/  SYNCS.PHASECHK.TRANS64.TRYWAIT P0, [R6+URZ], R3 ;  /* 0x00000003060075a7 */ /* 0x000e26000800017f */
[----:B------:R-:W-:-:S04]  /*9490*/  ISETP.NE.AND P1, PT, R13, 0x5, PT ;  /* 0x000000050d00780c */ /* 0x000fc80003f25270 */
[----:B------:R-:W-:Y:S02]  /*94a0*/  SEL R2, RZ, 0x1, P1 ;  /* 0x00000001ff027807 */ /* 0x000fe40000800000 */
[----:B------:R-:W-:Y:S02]  /*94b0*/  SEL R13, R13, RZ, P1 ;  /* 0x000000ff0d0d7207 */ /* 0x000fe40000800000 */
[----:B------:R-:W-:-:S03]  /*94c0*/  LOP3.LUT R8, R5, R2, RZ, 0x3c, !PT ;  /* 0x0000000205087212 */ /* 0x000fc600078e3cff */
[----:B------:R-:W-:Y:S01]  /*94d0*/  IMAD R7, R13, 0x8, R0 ;  /* 0x000000080d077824 */ /* 0x000fe200078e0200 */
[----:B------:R-:W-:Y:S01]  /*94e0*/  SHF.L.U32 R4, R8, 0x1f, RZ ;  /* 0x0000001f08047819 */ /* 0x000fe200000006ff */
[----:B0-----:R-:W-:Y:S06]  /*94f0*/  @!P0 BRA `(.L_x_186) ;  /* 0x00000004000c8947 */ /* 0x001fec0003800000 */
.L_x_198:
[----:B------:R-:W1:Y:S01]  /*9500*/  SYNCS.PHASECHK.TRANS64.TRYWAIT P0, [R7+URZ], R4 ;  /* 0x00000004070075a7 */ /* 0x000e62000800017f */
[----:B------:R-:W-:-:S05]  /*9510*/  VIADD R2, R13, 0x1 ;  /* 0x000000010d027836 */ /* 0x000fca0000000000 */
[----:B------:R-:W-:-:S04]  /*9520*/  ISETP.NE.AND P1, PT, R2, 0x5, PT ;  /* 0x000000050200780c */ /* 0x000fc80003f25270 */
[----:B0-----:R-:W-:Y:S02]  /*9530*/  SEL R3, RZ, 0x1, P1 ;  /* 0x00000001ff037807 */ /* 0x001fe40000800000 */
[----:B------:R-:W-:Y:S02]  /*9540*/  SEL R9, R2, RZ, P1 ;  /* 0x000000ff02097207 */ /* 0x000fe40000800000 */
[----:B------:R-:W-:-:S03]  /*9550*/  LOP3.LUT R8, R8, R3, RZ, 0x3c, !PT ;  /* 0x0000000308087212 */ /* 0x000fc600078e3cff */
[----:B------:R-:W-:Y:S01]  /*9560*/  IMAD R10, R9, 0x8, R0 ;  /* 0x00000008090a7824 */ /* 0x000fe200078e0200 */
[----:B------:R-:W-:Y:S01]  /*9570*/  SHF.L.U32 R5, R8, 0x1f, RZ ;  /* 0x0000001f08057819 */ /* 0x000fe200000006ff */
[----:B-1----:R-:W-:Y:S06]  /*9580*/  @!P0 BRA `(.L_x_187) ;  /* 0x0000000000fc8947 */ /* 0x002fec0003800000 */
.L_x_199:
[----:B------:R-:W1:Y:S01]  /*9590*/  SYNCS.PHASECHK.TRANS64.TRYWAIT P0, [R10+URZ], R5 ;  /* 0x000000050a0075a7 */ /* 0x000e62000800017f */
[----:B------:R-:W-:-:S05]  /*95a0*/  VIADD R2, R9, 0x1 ;  /* 0x0000000109027836 */ /* 0x000fca0000000000 */
[----:B------:R-:W-:-:S04]  /*95b0*/  ISETP.NE.AND P1, PT, R2, 0x5, PT ;  /* 0x000000050200780c */ /* 0x000fc80003f25270 */
[----:B------:R-:W-:Y:S02]  /*95c0*/  SEL R3, RZ, 0x1, P1 ;  /* 0x00000001ff037807 */ /* 0x000fe40000800000 */
[----:B0-----:R-:W-:Y:S02]  /*95d0*/  SEL R7, R2, RZ, P1 ;  /* 0x000000ff02077207 */ /* 0x001fe40000800000 */
[----:B------:R-:W-:-:S03]  /*95e0*/  LOP3.LUT R9, R8, R3, RZ, 0x3c, !PT ;  /* 0x0000000308097212 */ /* 0x000fc600078e3cff */
[----:B------:R-:W-:Y:S01]  /*95f0*/  IMAD R11, R7, 0x8, R0 ;  /* 0x00000008070b7824 */ /* 0x000fe200078e0200 */
[----:B------:R-:W-:Y:S01]  /*9600*/  SHF.L.U32 R6, R9, 0x1f, RZ ;  /* 0x0000001f09067819 */ /* 0x000fe200000006ff */
[----:B-1----:R-:W-:Y:S06]  /*9610*/  @!P0 BRA `(.L_x_188) ;  /* 0x0000000000ec8947 */ /* 0x002fec0003800000 */
.L_x_200:
[----:B------:R-:W1:Y:S01]  /*9620*/  SYNCS.PHASECHK.TRANS64.TRYWAIT P0, [R11+URZ], R6 ;  /* 0x000000060b0075a7 */ /* 0x000e62000800017f */
[----:B------:R-:W-:-:S05]  /*9630*/  VIADD R2, R7, 0x1 ;  /* 0x0000000107027836 */ /* 0x000fca0000000000 */
[----:B------:R-:W-:-:S04]  /*9640*/  ISETP.NE.AND P1, PT, R2, 0x5, PT ;  /* 0x000000050200780c */ /* 0x000fc80003f25270 */
[----:B------:R-:W-:Y:S02]  /*9650*/  SEL R4, RZ, 0x1, P1 ;  /* 0x00000001ff047807 */ /* 0x000fe40000800000 */
[----:B------:R-:W-:Y:S02]  /*9660*/  SEL R3, R2, RZ, P1 ;  /* 0x000000ff02037207 */ /* 0x000fe40000800000 */
[----:B------:R-:W-:Y:S01]  /*9670*/  LOP3.LUT R4, R9, R4, RZ, 0x3c, !PT ;  /* 0x0000000409047212 */ /* 0x000fe200078e3cff */
[----:B-1----:R-:W-:Y:S06]  /*9680*/  @!P0 BRA `(.L_x_189) ;  /* 0x0000000000e48947 */ /* 0x002fec0003800000 */
.L_x_201:
[----:B------:R-:W-:Y:S01]  /*9690*/  IMAD R3, R3, 0x8, R0 ;  /* 0x0000000803037824 */ /* 0x000fe200078e0200 */
[----:B------:R-:W-:-:S07]  /*96a0*/  SHF.L.U32 R0, R4, 0x1f, RZ ;  /* 0x0000001f04007819 */ /* 0x000fce00000006ff */
.L_x_190:
[----:B--2---:R2:W3:Y:S02]  /*96b0*/  SYNCS.PHASECHK.TRANS64.TRYWAIT P0, [R3+URZ], R0 ;  /* 0x00000000030075a7 */ /* 0x0044e4000800017f */
[----:B---3--:R-:W-:Y:S05]  /*96c0*/  @!P0 NANOSLEEP.SYNCS 0x989680 ;  /* 0x009896800000895d */ /* 0x008fea0003900000 */
[----:B------:R-:W3:Y:S02]  /*96d0*/  @!P0 SYNCS.PHASECHK.TRANS64 P0, [R3+URZ], R0 ;  /* 0x00000000030085a7 */ /* 0x000ee4000800007f */
[----:B---3--:R-:W-:Y:S05]  /*96e0*/  @!P0 BRA `(.L_x_190) ;  /* 0xfffffffc00f08947 */ /* 0x008fea000383ffff */
.L_x_184:
[----:B------:R-:W-:Y:S05]  /*96f0*/  BSYNC B0 ;  /* 0x0000000000007941 */ /* 0x000fea0003800000 */
.L_x_183:
[----:B------:R-:W-:Y:S05]  /*9700*/  EXIT ;  /* 0x000000000000794d */ /* 0x000fea0003800000 */
.L_x_17:
[----:B-1----:R-:W-:-:S04]  /*9710*/  IMAD.U32 R11, RZ, RZ, UR6 ;  /* 0x00000006ff0b7e24 */ /* 0x002fc8000f8e00ff */
[----:B------:R1:W4:Y:S03]  /*9720*/  SYNCS.PHASECHK.TRANS64.TRYWAIT P0, [R11+URZ], R10 ;  /* 0x0000000a0b0075a7 */ /* 0x000326000800017f */
[----:B----4-:R-:W-:Y:S05]  /*9730*/  @!P0 NANOSLEEP.SYNCS 0x989680 ;  /* 0x009896800000895d */ /* 0x010fea0003900000 */
[----:B------:R-:W4:Y:S02]  /*9740*/  @!P0 SYNCS.PHASECHK.TRANS64 P0, [R11+URZ], R10 ;  /* 0x0000000a0b0085a7 */ /* 0x000f24000800007f */
[----:B----4-:R-:W-:Y:S05]  /*9750*/  @!P0 BRA `(.L_x_17) ;  /* 0xfffffffc00ec8947 */ /* 0x010fea000383ffff */
[----:B------:R-:W-:Y:S05]  /*9760*/  BRA `(.L_x_16) ;  /* 0xffffff7c00807947 */ /* 0x000fea000383ffff */
.L_x_23:
[----:B-1----:R-:W-:-:S04]  /*9770*/  IMAD.U32 R12, RZ, RZ, UR14 ;  /* 0x0000000eff0c7e24 */ /* 0x002fc8000f8e00ff */
[----:B------:R1:W4:Y:S03]  /*9780*/  SYNCS.PHASECHK.TRANS64.TRYWAIT P0, [R12+URZ], R11 ;  /* 0x0000000b0c0075a7 */ /* 0x000326000800017f */
[----:B----4-:R-:W-:Y:S05]  /*9790*/  @!P0 NANOSLEEP.SYNCS 0x989680 ;  /* 0x009896800000895d */ /* 0x010fea0003900000 */
[----:B------:R-:W4:Y:S02]  /*97a0*/  @!P0 SYNCS.PHASECHK.TRANS64 P0, [R12+URZ], R11 ;  /* 0x0000000b0c0085a7 */ /* 0x000f24000800007f */
[----:B----4-:R-:W-:Y:S05]  /*97b0*/  @!P0 BRA `(.L_x_23) ;  /* 0xfffffffc00ec8947 */ /* 0x010fea000383ffff */
[----:B------:R-:W-:Y:S05]  /*97c0*/  BRA `(.L_x_22) ;  /* 0xffffff8800347947 */ /* 0x000fea000383ffff */
.L_x_170:
[----:B------:R-:W-:Y:S01]  /*97d0*/  BSSY B1, `(.L_x_191) ;  /* 0x0000006000017945 */ /* 0x000fe20003800000 */
[----:B------:R-:W-:-:S07]  /*97e0*/  IMAD.MOV.U32 R7, RZ, RZ, -0x1 ;  /* 0xffffffffff077424 */ /* 0x000fce00078e00ff */
[----:B------:R-:W-:Y:S05]  /*97f0*/  WARPSYNC.COLLECTIVE R7, `(.L_x_192) ;  /* 0x00000000070c7348 */ /* 0x000fea0003c00000 */
[----:B------:R-:W-:Y:S02]  /*9800*/  ELECT P1, UR62, PT ;  /* 0x00000000003e782f */ /* 0x000fe40003820000 */
[----:B------:R-:W-:Y:S01]  /*9810*/  MOV R7, UR62 ;  /* 0x0000003e00077c02 */ /* 0x000fe20008000f00 */
[----:B------:R-:W-:Y:S10]  /*9820*/  ENDCOLLECTIVE ;  /* 0x000000000000791b */ /* 0x000ff40003800000 */
.L_x_192:
[----:B------:R-:W-:Y:S05]  /*9830*/  BSYNC B1 ;  /* 0x0000000000017941 */ /* 0x000fea0003800000 */
.L_x_191:
[----:B------:R-:W-:Y:S05]  /*9840*/  BRA `(.L_x_193) ;  /* 0xfffffff000207947 */ /* 0x000fea000383ffff */
.L_x_173:
[----:B-1----:R1:W2:Y:S02]  /*9850*/  SYNCS.PHASECHK.TRANS64.TRYWAIT P1, [R19+URZ+0x28], R10 ;  /* 0x0000280a130075a7 */ /* 0x0022a4000802017f */
[----:B--2---:R-:W-:Y:S05]  /*9860*/  @!P1 NANOSLEEP.SYNCS 0x989680 ;  /* 0x009896800000995d */ /* 0x004fea0003900000 */
[----:B------:R-:W2:Y:S02]  /*9870*/  @!P1 SYNCS.PHASECHK.TRANS64 P1, [R19+URZ+0x28], R10 ;  /* 0x0000280a130095a7 */ /* 0x000ea4000802007f */
[----:B--2---:R-:W-:Y:S05]  /*9880*/  @!P1 BRA `(.L_x_173) ;  /* 0xfffffffc00f09947 */ /* 0x004fea000383ffff */
[----:B------:R-:W-:Y:S05]  /*9890*/  BRA `(.L_x_194) ;  /* 0xfffffff000547947 */ /* 0x000fea000383ffff */
.L_x_182:
[----:B------:R-:W-:Y:S01]  /*98a0*/  BSSY B0, `(.L_x_195) ;  /* 0x0000006000007945 */ /* 0x000fe20003800000 */
[----:B------:R-:W-:-:S07]  /*98b0*/  IMAD.MOV.U32 R7, RZ, RZ, -0x1 ;  /* 0xffffffffff077424 */ /* 0x000fce00078e00ff */
[----:B------:R-:W-:Y:S05]  /*98c0*/  WARPSYNC.COLLECTIVE R7, `(.L_x_196) ;  /* 0x00000000070c7348 */ /* 0x000fea0003c00000 */
[----:B------:R-:W-:Y:S02]  /*98d0*/  ELECT P1, UR62, PT ;  /* 0x00000000003e782f */ /* 0x000fe40003820000 */
[----:B------:R-:W-:Y:S01]  /*98e0*/  MOV R7, UR62 ;  /* 0x0000003e00077c02 */ /* 0x000fe20008000f00 */
[----:B------:R-:W-:Y:S10]  /*98f0*/  ENDCOLLECTIVE ;  /* 0x000000000000791b */ /* 0x000ff40003800000 */
.L_x_196:
[----:B------:R-:W-:Y:S05]  /*9900*/  BSYNC B0 ;  /* 0x0000000000007941 */ /* 0x000fea0003800000 */
.L_x_195:
[----:B------:R-:W-:Y:S01]  /*9910*/  PLOP3.LUT P0, PT, P1, PT, PT, 0x80, 0x0 ;  /* 0x000000000000781c */ /* 0x000fe20000f0f070 */
[----:B------:R-:W-:-:S12]  /*9920*/  BRA `(.L_x_197) ;  /* 0xfffffff800a07947 */ /* 0x000fd8000383ffff */
.L_x_186:
[----:B0-----:R0:W1:Y:S02]  /*9930*/  SYNCS.PHASECHK.TRANS64.TRYWAIT P0, [R6+URZ], R3 ;  /* 0x00000003060075a7 */ /* 0x001064000800017f */
[----:B-1----:R-:W-:Y:S05]  /*9940*/  @!P0 NANOSLEEP.SYNCS 0x989680 ;  /* 0x009896800000895d */ /* 0x002fea0003900000 */
[----:B------:R-:W1:Y:S02]  /*9950*/  @!P0 SYNCS.PHASECHK.TRANS64 P0, [R6+URZ], R3 ;  /* 0x00000003060085a7 */ /* 0x000e64000800007f */
[----:B-1----:R-:W-:Y:S05]  /*9960*/  @!P0 BRA `(.L_x_186) ;  /* 0xfffffffc00f08947 */ /* 0x002fea000383ffff */
[----:B------:R-:W-:Y:S05]  /*9970*/  BRA `(.L_x_198) ;  /* 0xfffffff800e07947 */ /* 0x000fea000383ffff */
.L_x_187:
[----:B0-----:R0:W1:Y:S02]  /*9980*/  SYNCS.PHASECHK.TRANS64.TRYWAIT P0, [R7+URZ], R4 ;  /* 0x00000004070075a7 */ /* 0x001064000800017f */
[----:B-1----:R-:W-:Y:S05]  /*9990*/  @!P0 NANOSLEEP.SYNCS 0x989680 ;  /* 0x009896800000895d */ /* 0x002fea0003900000 */
[----:B------:R-:W1:Y:S02]  /*99a0*/  @!P0 SYNCS.PHASECHK.TRANS64 P0, [R7+URZ], R4 ;  /* 0x00000004070085a7 */ /* 0x000e64000800007f */
[----:B-1----:R-:W-:Y:S05]  /*99b0*/  @!P0 BRA `(.L_x_187) ;  /* 0xfffffffc00f08947 */ /* 0x002fea000383ffff */
[----:B------:R-:W-:Y:S05]  /*99c0*/  BRA `(.L_x_199) ;  /* 0xfffffff800f07947 */ /* 0x000fea000383ffff */
.L_x_188:
[----:B0-----:R0:W1:Y:S02]  /*99d0*/  SYNCS.PHASECHK.TRANS64.TRYWAIT P0, [R10+URZ], R5 ;  /* 0x000000050a0075a7 */ /* 0x001064000800017f */
[----:B-1----:R-:W-:Y:S05]  /*99e0*/  @!P0 NANOSLEEP.SYNCS 0x989680 ;  /* 0x009896800000895d */ /* 0x002fea0003900000 */
[----:B------:R-:W1:Y:S02]  /*99f0*/  @!P0 SYNCS.PHASECHK.TRANS64 P0, [R10+URZ], R5 ;  /* 0x000000050a0085a7 */ /* 0x000e64000800007f */
[----:B-1----:R-:W-:Y:S05]  /*9a00*/  @!P0 BRA `(.L_x_188) ;  /* 0xfffffffc00f08947 */ /* 0x002fea000383ffff */
[----:B------:R-:W-:Y:S05]  /*9a10*/  BRA `(.L_x_200) ;  /* 0xfffffffc00007947 */ /* 0x000fea000383ffff */
.L_x_189:
[----:B-1----:R1:W2:Y:S02]  /*9a20*/  SYNCS.PHASECHK.TRANS64.TRYWAIT P0, [R11+URZ], R6 ;  /* 0x000000060b0075a7 */ /* 0x0022a4000800017f */
[----:B--2---:R-:W-:Y:S05]  /*9a30*/  @!P0 NANOSLEEP.SYNCS 0x989680 ;  /* 0x009896800000895d */ /* 0x004fea0003900000 */
[----:B------:R-:W2:Y:S02]  /*9a40*/  @!P0 SYNCS.PHASECHK.TRANS64 P0, [R11+URZ], R6 ;  /* 0x000000060b0085a7 */ /* 0x000ea4000800007f */
[----:B--2---:R-:W-:Y:S05]  /*9a50*/  @!P0 BRA `(.L_x_189) ;  /* 0xfffffffc00f08947 */ /* 0x004fea000383ffff */
[----:B------:R-:W-:Y:S05]  /*9a60*/  BRA `(.L_x_201) ;  /* 0xfffffffc00087947 */ /* 0x000fea000383ffff */
.L_x_202:
[----:B------:R-:W-:-:S00]  /*9a70*/  BRA `(.L_x_202) ;  /* 0xfffffffc00fc7947 */ /* 0x000fc0000383ffff */
[----:B------:R-:W-:-:S00]  /*9a80*/  NOP ;  /* 0x0000000000007918 */ /* 0x000fc00000000000 */
[----:B------:R-:W-:-:S00]  /*9a90*/  NOP ;  /* 0x0000000000007918 */ /* 0x000fc00000000000 */
[----:B------:R-:W-:-:S00]  /*9aa0*/  NOP ;  /* 0x0000000000007918 */ /* 0x000fc00000000000 */
[----:B------:R-:W-:-:S00]  /*9ab0*/  NOP ;  /* 0x0000000000007918 */ /* 0x000fc00000000000 */
[----:B------:R-:W-:-:S00]  /*9ac0*/  NOP ;  /* 0x0000000000007918 */ /* 0x000fc00000000000 */
[----:B------:R-:W-:-:S00]  /*9ad0*/  NOP ;  /* 0x0000000000007918 */ /* 0x000fc00000000000 */
[----:B------:R-:W-:-:S00]  /*9ae0*/  NOP ;  /* 0x0000000000007918 */ /* 0x000fc00000000000 */
[----:B------:R-:W-:-:S00]  /*9af0*/  NOP ;  /* 0x0000000000007918 */ /* 0x000fc00000000000 */
.L_x_203:


//--------------------- .nv.shared._ZN7cutlass13device_kernelINS_4gemm6kernel13GemmUniversalIN4cute5tupleIJiiiiEEENS1_10collective13CollectiveMmaINS1_37MainloopSm90TmaGmmaWarpSpecializedFP8ILi5ENS5_IJNS4_1CILi1EEESB_SB_EEENS1_35KernelTmaWarpSpecializedCooperativeEEENS5_IJNSA_ILi256EEENSA_ILi64EEENSA_ILi128EEEEEENS_12float_e5m2_tENS5_IJlSB_lEEESJ_SK_NS4_8TiledMMAINS4_8MMA_AtomIJNS4_4SM904GMMA30MMA_64x64x32_F32E5M2E5M2_SS_TNILNSO_7ScaleInE1ELSQ_1EEEEEENS4_6LayoutINS5_IJNSA_ILi2EEESB_SB_EEENS5_IJSB_NSA_ILi0EEESW_EEEEENS5_IJNS4_10UnderscoreESZ_SZ_EEEEENS4_13SM90_TMA_LOADENS4_14ComposedLayoutINS4_7SwizzleILi3ELi4ELi3EEENS4_18smem_ptr_flag_bitsILi8EEENST_INS5_IJNSA_ILi8EEESH_EEENS5_IJSH_SB_EEEEEEEvNS4_8identityES12_S1C_vS1D_EENS_8epilogue10collective6detail29Sm90TmaWarpSpecializedAdapterINS1G_15DefaultEpilogueISJ_SK_SK_NS1F_6thread17LinearCombinationISJ_Li1EffLNS1K_9ScaleType4KindE0ELNS_15FloatRoundStyleE2ESJ_EENS1_15EpilogueDefaultEEEEEvvEEEEvNT_6ParamsE --------------------------
	.section	.nv.shared._ZN7cutlass13device_kernelINS_4gemm6kernel13GemmUniversalIN4cute5tupleIJiiiiEEENS1_10collective13CollectiveMmaINS1_37MainloopSm90TmaGmmaWarpSpecializedFP8ILi5ENS5_IJNS4_1CILi1EEESB_SB_EEENS1_35KernelTmaWarpSpecializedCooperativeEEENS5_IJNSA_ILi256EEENSA_ILi64EEENSA_ILi128EEEEEENS_12float_e5m2_tENS5_IJlSB_lEEESJ_SK_NS4_8TiledMMAINS4_8MMA_AtomIJNS4_4SM904GMMA30MMA_64x64x32_F32E5M2E5M2_SS_TNILNSO_7ScaleInE1ELSQ_1EEEEEENS4_6LayoutINS5_IJNSA_ILi2EEESB_SB_EEENS5_IJSB_NSA_ILi0EEESW_EEEEENS5_IJNS4_10UnderscoreESZ_SZ_EEEEENS4_13SM90_TMA_LOADENS4_14ComposedLayoutINS4_7SwizzleILi3ELi4ELi3EEENS4_18smem_ptr_flag_bitsILi8EEENST_INS5_IJNSA_ILi8EEESH_EEENS5_IJSH_SB_EEEEEEEvNS4_8identityES12_S1C_vS1D_EENS_8epilogue10collective6detail29Sm90TmaWarpSpecializedAdapterINS1G_15DefaultEpilogueISJ_SK_SK_NS1F_6thread17LinearCombinationISJ_Li1EffLNS1K_9ScaleType4KindE0ELNS_15FloatRoundStyleE2ESJ_EENS1_15EpilogueDefaultEEEEEvvEEEEvNT_6ParamsE,"aw",@nobits
	.sectionflags	@""
	.align	16
	.zero		1024


//--------------------- .nv.shared.reserved.0     --------------------------
	.section	.nv.shared.reserved.0,"aw",@nobits
	.weak		__nv_reservedSMEM_offset_0_alias
	.size		__nv_reservedSMEM_offset_0_alias, 0, 0
	.other		__nv_reservedSMEM_offset_0_alias,@"STO_CUDA_RESERVED_SHARED STV_DEFAULT"
__nv_reservedSMEM_offset_0_alias:
	.zero		0


//--------------------- .nv.global                --------------------------
	.section	.nv.global,"aw",@nobits
.nv.global:
	.type		_ZN39_INTERNAL_7b392475_4_k_cu_3f2f2ce8_48684cute1_E,@object
	.size		_ZN39_INTERNAL_7b392475_4_k_cu_3f2f2ce8_48684cute1_E,(_ZN39_INTERNAL_7b392475_4_k_cu_3f2f2ce8_48684cuda3std3__45__cpo6cbeginE - _ZN39_INTERNAL_7b392475_4_k_cu_3f2f2ce8_48684cute1_E)
_ZN39_INTERNAL_7b392475_4_k_cu_3f2f2ce8_48684cute1_E:
	.zero		1
	.type		_ZN39_INTERNAL_7b392475_4_k_cu_3f2f2ce8_48684cuda3std3__45__cpo6cbeginE,@object
	.size		_ZN39_INTERNAL_7b392475_4_k_cu_3f2f2ce8_48684cuda3std3__45__cpo6cbeginE,(_ZN39_INTERNAL_7b392475_4_k_cu_3f2f2ce8_48684cuda3std3__48in_placeE - _ZN39_INTERNAL_7b392475_4_k_cu_3f2f2ce8_48684cuda3std3__45__cpo6cbeginE)
_ZN39_INTERNAL_7b392475_4_k_cu_3f2f2ce8_48684cuda3std3__45__cpo6cbeginE:
	.zero		1
	.type		_ZN39_INTERNAL_7b392475_4_k_cu_3f2f2ce8_48684cuda3std3__48in_placeE,@object
	.size		_ZN39_INTERNAL_7b392475_4_k_cu_3f2f2ce8_48684cuda3std3__48in_placeE,(_ZN39_INTERNAL_7b392475_4_k_cu_3f2f2ce8_48684cuda3std6ranges3__45__cpo9iter_moveE - _ZN39_INTERNAL_7b392475_4_k_cu_3f2f2ce8_48684cuda3std3__48in_placeE)
_ZN39_INTERNAL_7b392475_4_k_cu_3f2f2ce8_48684cuda3std3__48in_placeE:
	.zero		1
	.type		_ZN39_INTERNAL_7b392475_4_k_cu_3f2f2ce8_48684cuda3std6ranges3__45__cpo9iter_moveE,@object
	.size		_ZN39_INTERNAL_7b392475_4_k_cu_3f2f2ce8_48684cuda3std6ranges3__45__cpo9iter_moveE,(_ZN39_INTERNAL_7b392475_4_k_cu_3f2f2ce8_48684cuda3std3__45__cpo5beginE - _ZN39_INTERNAL_7b392475_4_k_cu_3f2f2ce8_48684cuda3std6ranges3__45__cpo9iter_moveE)
_ZN39_INTERNAL_7b392475_4_k_cu_3f2f2ce8_48684cuda3std6ranges3__45__cpo9iter_moveE:
	.zero		1
	.type		_ZN39_INTERNAL_7b392475_4_k_cu_3f2f2ce8_48684cuda3std3__45__cpo5beginE,@object
	.size		_ZN39_INTERNAL_7b392475_4_k_cu_3f2f2ce8_48684cuda3std3__45__cpo5beginE,(_ZN39_INTERNAL_7b392475_4_k_cu_3f2f2ce8_48684cuda3std3__441_GLOBAL__N__7b392475_4_k_cu_3f2f2ce8_48686ignoreE - _ZN39_INTERNAL_7b392475_4_k_cu_3f2f2ce8_48684cuda3std3__45__cpo5beginE)
_ZN39_INTERNAL_7b392475_4_k_cu_3f2f2ce8_48684cuda3std3__45__cpo5beginE:
	.zero		1
	.type		_ZN39_INTERNAL_7b392475_4_k_cu_3f2f2ce8_48684cuda3std3__441_GLOBAL__N__7b392475_4_k_cu_3f2f2ce8_48686ignoreE,@object
	.size		_ZN39_INTERNAL_7b392475_4_k_cu_3f2f2ce8_48684cuda3std3__441_GLOBAL__N__7b392475_4_k_cu_3f2f2ce8_48686ignoreE,(_ZN39_INTERNAL_7b392475_4_k_cu_3f2f2ce8_48684cute7productE - _ZN39_INTERNAL_7b392475_4_k_cu_3f2f2ce8_48684cuda3std3__441_GLOBAL__N__7b392475_4_k_cu_3f2f2ce8_48686ignoreE)
_ZN39_INTERNAL_7b392475_4_k_cu_3f2f2ce8_48684cuda3std3__441_GLOBAL__N__7b392475_4_k_cu_3f2f2ce8_48686ignoreE:
	.zero		1
	.type		_ZN39_INTERNAL_7b392475_4_k_cu_3f2f2ce8_48684cute7productE,@object
	.size		_ZN39_INTERNAL_7b392475_4_k_cu_3f2f2ce8_48684cute7productE,(_ZN39_INTERNAL_7b392475_4_k_cu_3f2f2ce8_48684cuda3std3__45__cpo3endE - _ZN39_INTERNAL_7b392475_4_k_cu_3f2f2ce8_48684cute7productE)
_ZN39_INTERNAL_7b392475_4_k_cu_3f2f2ce8_48684cute7productE:
	.zero		1
	.type		_ZN39_INTERNAL_7b392475_4_k_cu_3f2f2ce8_48684cuda3std3__45__cpo3endE,@object
	.size		_ZN39_INTERNAL_7b392475_4_k_cu_3f2f2ce8_48684cuda3std3__45__cpo3endE,(_ZN39_INTERNAL_7b392475_4_k_cu_3f2f2ce8_48684cuda3std3__419piecewise_constructE - _ZN39_INTERNAL_7b392475_4_k_cu_3f2f2ce8_48684cuda3std3__45__cpo3endE)
_ZN39_INTERNAL_7b392475_4_k_cu_3f2f2ce8_48684cuda3std3__45__cpo3endE:
	.zero		1
	.type		_ZN39_INTERNAL_7b392475_4_k_cu_3f2f2ce8_48684cuda3std3__419piecewise_constructE,@object
	.size		_ZN39_INTERNAL_7b392475_4_k_cu_3f2f2ce8_48684cuda3std3__419piecewise_constructE,(_ZN39_INTERNAL_7b392475_4_k_cu_3f2f2ce8_48684cuda3std3__45__cpo4cendE - _ZN39_INTERNAL_7b392475_4_k_cu_3f2f2ce8_48684cuda3std3__419piecewise_constructE)
_ZN39_INTERNAL_7b392475_4_k_cu_3f2f2ce8_48684cuda3std3__419piecewise_constructE:
	.zero		1
	.type		_ZN39_INTERNAL_7b392475_4_k_cu_3f2f2ce8_48684cuda3std3__45__cpo4cendE,@object
	.size		_ZN39_INTERNAL_7b392475_4_k_cu_3f2f2ce8_48684cuda3std3__45__cpo4cendE,(_ZN39_INTERNAL_7b392475_4_k_cu_3f2f2ce8_48684cuda3std6ranges3__45__cpo4swapE - _ZN39_INTERNAL_7b392475_4_k_cu_3f2f2ce8_48684cuda3std3__45__cpo4cendE)
_ZN39_INTERNAL_7b392475_4_k_cu_3f2f2ce8_48684cuda3std3__45__cpo4cendE:
	.zero		1
	.type		_ZN39_INTERNAL_7b392475_4_k_cu_3f2f2ce8_48684cuda3std6ranges3__45__cpo4swapE,@object
	.size		_ZN39_INTERNAL_7b392475_4_k_cu_3f2f2ce8_48684cuda3std6ranges3__45__cpo4swapE,(.L_7 - _ZN39_INTERNAL_7b392475_4_k_cu_3f2f2ce8_48684cuda3std6ranges3__45__cpo4swapE)
_ZN39_INTERNAL_7b392475_4_k_cu_3f2f2ce8_48684cuda3std6ranges3__45__cpo4swapE:
	.zero		1
.L_7:


//--------------------- .nv.constant0._ZN7cutlass13device_kernelINS_4gemm6kernel13GemmUniversalIN4cute5tupleIJiiiiEEENS1_10collective13CollectiveMmaINS1_37MainloopSm90TmaGmmaWarpSpecializedFP8ILi5ENS5_IJNS4_1CILi1EEESB_SB_EEENS1_35KernelTmaWarpSpecializedCooperativeEEENS5_IJNSA_ILi256EEENSA_ILi64EEENSA_ILi128EEEEEENS_12float_e5m2_tENS5_IJlSB_lEEESJ_SK_NS4_8TiledMMAINS4_8MMA_AtomIJNS4_4SM904GMMA30MMA_64x64x32_F32E5M2E5M2_SS_TNILNSO_7ScaleInE1ELSQ_1EEEEEENS4_6LayoutINS5_IJNSA_ILi2EEESB_SB_EEENS5_IJSB_NSA_ILi0EEESW_EEEEENS5_IJNS4_10UnderscoreESZ_SZ_EEEEENS4_13SM90_TMA_LOADENS4_14ComposedLayoutINS4_7SwizzleILi3ELi4ELi3EEENS4_18smem_ptr_flag_bitsILi8EEENST_INS5_IJNSA_ILi8EEESH_EEENS5_IJSH_SB_EEEEEEEvNS4_8identityES12_S1C_vS1D_EENS_8epilogue10collective6detail29Sm90TmaWarpSpecializedAdapterINS1G_15DefaultEpilogueISJ_SK_SK_NS1F_6thread17LinearCombinationISJ_Li1EffLNS1K_9ScaleType4KindE0ELNS_15FloatRoundStyleE2ESJ_EENS1_15EpilogueDefaultEEEEEvvEEEEvNT_6ParamsE --------------------------
	.section	.nv.constant0._ZN7cutlass13device_kernelINS_4gemm6kernel13GemmUniversalIN4cute5tupleIJiiiiEEENS1_10collective13CollectiveMmaINS1_37MainloopSm90TmaGmmaWarpSpecializedFP8ILi5ENS5_IJNS4_1CILi1EEESB_SB_EEENS1_35KernelTmaWarpSpecializedCooperativeEEENS5_IJNSA_ILi256EEENSA_ILi64EEENSA_ILi128EEEEEENS_12float_e5m2_tENS5_IJlSB_lEEESJ_SK_NS4_8TiledMMAINS4_8MMA_AtomIJNS4_4SM904GMMA30MMA_64x64x32_F32E5M2E5M2_SS_TNILNSO_7ScaleInE1ELSQ_1EEEEEENS4_6LayoutINS5_IJNSA_ILi2EEESB_SB_EEENS5_IJSB_NSA_ILi0EEESW_EEEEENS5_IJNS4_10UnderscoreESZ_SZ_EEEEENS4_13SM90_TMA_LOADENS4_14ComposedLayoutINS4_7SwizzleILi3ELi4ELi3EEENS4_18smem_ptr_flag_bitsILi8EEENST_INS5_IJNSA_ILi8EEESH_EEENS5_IJSH_SB_EEEEEEEvNS4_8identityES12_S1C_vS1D_EENS_8epilogue10collective6detail29Sm90TmaWarpSpecializedAdapterINS1G_15DefaultEpilogueISJ_SK_SK_NS1F_6thread17LinearCombinationISJ_Li1EffLNS1K_9ScaleType4KindE0ELNS_15FloatRoundStyleE2ESJ_EENS1_15EpilogueDefaultEEEEEvvEEEEvNT_6ParamsE,"a",@progbits
	.sectionflags	@""
	.align	4
.nv.constant0._ZN7cutlass13device_kernelINS_4gemm6kernel13GemmUniversalIN4cute5tupleIJiiiiEEENS1_10collective13CollectiveMmaINS1_37MainloopSm90TmaGmmaWarpSpecializedFP8ILi5ENS5_IJNS4_1CILi1EEESB_SB_EEENS1_35KernelTmaWarpSpecializedCooperativeEEENS5_IJNSA_ILi256EEENSA_ILi64EEENSA_ILi128EEEEEENS_12float_e5m2_tENS5_IJlSB_lEEESJ_SK_NS4_8TiledMMAINS4_8MMA_AtomIJNS4_4SM904GMMA30MMA_64x64x32_F32E5M2E5M2_SS_TNILNSO_7ScaleInE1ELSQ_1EEEEEENS4_6LayoutINS5_IJNSA_ILi2EEESB_SB_EEENS5_IJSB_NSA_ILi0EEESW_EEEEENS5_IJNS4_10UnderscoreESZ_SZ_EEEEENS4_13SM90_TMA_LOADENS4_14ComposedLayoutINS4_7SwizzleILi3ELi4ELi3EEENS4_18smem_ptr_flag_bitsILi8EEENST_INS5_IJNSA_ILi8EEESH_EEENS5_IJSH_SB_EEEEEEEvNS4_8identityES12_S1C_vS1D_EENS_8epilogue10collective6detail29Sm90TmaWarpSpecializedAdapterINS1G_15DefaultEpilogueISJ_SK_SK_NS1F_6thread17LinearCombinationISJ_Li1EffLNS1K_9ScaleType4KindE0ELNS_15FloatRoundStyleE2ESJ_EENS1_15EpilogueDefaultEEEEEvvEEEEvNT_6ParamsE:
	.zero		1664


//--------------------- SYMBOLS --------------------------

	.type		.nv.reservedSmem.offset0,@object
	.size		.nv.reservedSmem.offset0,0x4
